	.target	sm_100a

	.elftype	@"ET_EXEC"


//--------------------- .note.nv.tkinfo           --------------------------
	.section	.note.nv.tkinfo,"",@"SHT_NOTE"
	.sectionflags	@"SHF_NOTE_NV_TKINFO"
	.tkinfo
        /*0018*/ 	.word	0x00000002
        /*0030*/ 	.string	""
        /*0030*/ 	.string	"ptxas"
        /*0030*/ 	.string	"Cuda compilation tools, release 13.0, V13.0.88"
        /*0030*/ 	.string	"Build cuda_13.0.r13.0/compiler.36424714_0"
        /*0030*/ 	.string	"-arch sm_100a -m 64 "



//--------------------- .note.nv.cuinfo           --------------------------
	.section	.note.nv.cuinfo,"",@"SHT_NOTE"
	.sectionflags	@"SHF_NOTE_NV_CUINFO"
        /*0018*/ 	.short	0x0002
        /*001a*/ 	.short	0x0064
        /*001c*/ 	.short	0x0082
	.zero		2


//--------------------- .nv.info                  --------------------------
	.section	.nv.info,"",@"SHT_CUDA_INFO"
	.align	4


	//----- nvinfo : EIATTR_REGCOUNT
	.align		4
        /*0000*/ 	.byte	0x04, 0x2f
        /*0002*/ 	.short	(.L_19 - .L_18)
	.align		4
.L_18:
        /*0004*/ 	.word	index@(_ZN7cutlass13device_kernelINS_4conv6kernel13ConvUniversalINS1_16ConvProblemShapeILNS1_8OperatorE2ELi2EEENS1_10collective14CollectiveConvINS1_47MainloopSm100TmaUmmaWarpSpecializedImplicitGemmILS5_2ELi26ELi2ELi1ELi2EN4cute5tupleIJNSA_1CILi2EEENSC_ILi1EEESE_EEEEENSB_IJNSC_ILi64EEENSB_IJSH_EEENSB_IJNSC_ILi32EEEEEEEEENS_6half_tESM_NSA_8TiledMMAINSA_8MMA_AtomIJNSA_20SM100_MMA_F16BF16_SSISM_SM_fLi64ELi64ELNSA_4UMMA5MajorE1ELSR_1ELNSQ_7ScaleInE0ELSS_0EEEEEENSA_6LayoutINSB_IJSE_SE_SE_EEENSB_IJNSC_ILi0EEESX_SX_EEEEENSB_IJNSA_10UnderscoreES10_S10_EEEEENS7_6detail27Sm100ImplicitGemmTileTraitsINSA_13SM90_TMA_LOADENSA_14ComposedLayoutINSA_7SwizzleILi3ELi4ELi3EEENSA_18smem_ptr_flag_bitsILi16EEENSV_INSB_IJSH_NSC_ILi8EEEEEENSB_IJSE_SH_EEEEEEEvEENS14_INSA_30SM90_TMA_LOAD_IM2COL_MULTICASTES1F_vEEEENS_8epilogue10collective18CollectiveEpilogueINS1K_23Sm100TmaWarpSpecializedILi3ELi2ELi16ELb1ELb0EEEJSL_NSB_IJNSV_ISH_SE_EENSV_ISJ_SE_EEEEESM_NSB_IJlNSB_IJSE_llEEESX_EEESM_S1T_NS1K_6fusion15FusionCallbacksIS1O_NS1U_17LinearCombinationISM_fSM_fLNS_15FloatRoundStyleE2EEESL_S1R_JEEENSA_5SM1004TMEM4LOAD26SM100_TMEM_LOAD_16dp256b4xES15_NS16_INS17_ILi2ELi4ELi3EEES1A_NSV_INSB_IJS1B_SJ_EEENSB_IJSJ_SE_EEEEEEENSA_17SM75_U32x4_LDSM_NENSA_14SM90_TMA_STOREES28_NSA_17SM90_U32x4_STSM_NENSA_39AutoVectorizingCopyWithAssumedAlignmentILi128EEEEEEvvEEEEvNT_6ParamsE)
        /*0008*/ 	.word	0x0000005d


	//----- nvinfo : EIATTR_FRAME_SIZE
	.align		4
.L_19:
        /*000c*/ 	.byte	0x04, 0x11
        /*000e*/ 	.short	(.L_21 - .L_20)
	.align		4
.L_20:
        /*0010*/ 	.word	index@($__internal_2_$__cuda_sm10x_tcgen05_guardrail_trap_unallocated_columns_being_dealloced)
        /*0014*/ 	.word	0x00000008


	//----- nvinfo : EIATTR_FRAME_SIZE
	.align		4
.L_21:
        /*0018*/ 	.byte	0x04, 0x11
        /*001a*/ 	.short	(.L_23 - .L_22)
	.align		4
.L_22:
        /*001c*/ 	.word	index@($__internal_1_$__cuda_sm10x_tcgen05_guardrail_trap_phase_invalid_during_alloc)
        /*0020*/ 	.word	0x00000008


	//----- nvinfo : EIATTR_FRAME_SIZE
	.align		4
.L_23:
        /*0024*/ 	.byte	0x04, 0x11
        /*0026*/ 	.short	(.L_25 - .L_24)
	.align		4
.L_24:
        /*0028*/ 	.word	index@($__internal_0_$__cuda_sm10x_tcgen05_guardrail_trap_col_being_dealloced_not_returned_by_alloc)
        /*002c*/ 	.word	0x00000008


	//----- nvinfo : EIATTR_FRAME_SIZE
	.align		4
.L_25:
        /*0030*/ 	.byte	0x04, 0x11
        /*0032*/ 	.short	(.L_27 - .L_26)
	.align		4
.L_26:
        /*0034*/ 	.word	index@(_ZN7cutlass13device_kernelINS_4conv6kernel13ConvUniversalINS1_16ConvProblemShapeILNS1_8OperatorE2ELi2EEENS1_10collective14CollectiveConvINS1_47MainloopSm100TmaUmmaWarpSpecializedImplicitGemmILS5_2ELi26ELi2ELi1ELi2EN4cute5tupleIJNSA_1CILi2EEENSC_ILi1EEESE_EEEEENSB_IJNSC_ILi64EEENSB_IJSH_EEENSB_IJNSC_ILi32EEEEEEEEENS_6half_tESM_NSA_8TiledMMAINSA_8MMA_AtomIJNSA_20SM100_MMA_F16BF16_SSISM_SM_fLi64ELi64ELNSA_4UMMA5MajorE1ELSR_1ELNSQ_7ScaleInE0ELSS_0EEEEEENSA_6LayoutINSB_IJSE_SE_SE_EEENSB_IJNSC_ILi0EEESX_SX_EEEEENSB_IJNSA_10UnderscoreES10_S10_EEEEENS7_6detail27Sm100ImplicitGemmTileTraitsINSA_13SM90_TMA_LOADENSA_14ComposedLayoutINSA_7SwizzleILi3ELi4ELi3EEENSA_18smem_ptr_flag_bitsILi16EEENSV_INSB_IJSH_NSC_ILi8EEEEEENSB_IJSE_SH_EEEEEEEvEENS14_INSA_30SM90_TMA_LOAD_IM2COL_MULTICASTES1F_vEEEENS_8epilogue10collective18CollectiveEpilogueINS1K_23Sm100TmaWarpSpecializedILi3ELi2ELi16ELb1ELb0EEEJSL_NSB_IJNSV_ISH_SE_EENSV_ISJ_SE_EEEEESM_NSB_IJlNSB_IJSE_llEEESX_EEESM_S1T_NS1K_6fusion15FusionCallbacksIS1O_NS1U_17LinearCombinationISM_fSM_fLNS_15FloatRoundStyleE2EEESL_S1R_JEEENSA_5SM1004TMEM4LOAD26SM100_TMEM_LOAD_16dp256b4xES15_NS16_INS17_ILi2ELi4ELi3EEES1A_NSV_INSB_IJS1B_SJ_EEENSB_IJSJ_SE_EEEEEEENSA_17SM75_U32x4_LDSM_NENSA_14SM90_TMA_STOREES28_NSA_17SM90_U32x4_STSM_NENSA_39AutoVectorizingCopyWithAssumedAlignmentILi128EEEEEEvvEEEEvNT_6ParamsE)
        /*0038*/ 	.word	0x00000008


	//----- nvinfo : EIATTR_MIN_STACK_SIZE
	.align		4
.L_27:
        /*003c*/ 	.byte	0x04, 0x12
        /*003e*/ 	.short	(.L_29 - .L_28)
	.align		4
.L_28:
        /*0040*/ 	.word	index@(_ZN7cutlass13device_kernelINS_4conv6kernel13ConvUniversalINS1_16ConvProblemShapeILNS1_8OperatorE2ELi2EEENS1_10collective14CollectiveConvINS1_47MainloopSm100TmaUmmaWarpSpecializedImplicitGemmILS5_2ELi26ELi2ELi1ELi2EN4cute5tupleIJNSA_1CILi2EEENSC_ILi1EEESE_EEEEENSB_IJNSC_ILi64EEENSB_IJSH_EEENSB_IJNSC_ILi32EEEEEEEEENS_6half_tESM_NSA_8TiledMMAINSA_8MMA_AtomIJNSA_20SM100_MMA_F16BF16_SSISM_SM_fLi64ELi64ELNSA_4UMMA5MajorE1ELSR_1ELNSQ_7ScaleInE0ELSS_0EEEEEENSA_6LayoutINSB_IJSE_SE_SE_EEENSB_IJNSC_ILi0EEESX_SX_EEEEENSB_IJNSA_10UnderscoreES10_S10_EEEEENS7_6detail27Sm100ImplicitGemmTileTraitsINSA_13SM90_TMA_LOADENSA_14ComposedLayoutINSA_7SwizzleILi3ELi4ELi3EEENSA_18smem_ptr_flag_bitsILi16EEENSV_INSB_IJSH_NSC_ILi8EEEEEENSB_IJSE_SH_EEEEEEEvEENS14_INSA_30SM90_TMA_LOAD_IM2COL_MULTICASTES1F_vEEEENS_8epilogue10collective18CollectiveEpilogueINS1K_23Sm100TmaWarpSpecializedILi3ELi2ELi16ELb1ELb0EEEJSL_NSB_IJNSV_ISH_SE_EENSV_ISJ_SE_EEEEESM_NSB_IJlNSB_IJSE_llEEESX_EEESM_S1T_NS1K_6fusion15FusionCallbacksIS1O_NS1U_17LinearCombinationISM_fSM_fLNS_15FloatRoundStyleE2EEESL_S1R_JEEENSA_5SM1004TMEM4LOAD26SM100_TMEM_LOAD_16dp256b4xES15_NS16_INS17_ILi2ELi4ELi3EEES1A_NSV_INSB_IJS1B_SJ_EEENSB_IJSJ_SE_EEEEEEENSA_17SM75_U32x4_LDSM_NENSA_14SM90_TMA_STOREES28_NSA_17SM90_U32x4_STSM_NENSA_39AutoVectorizingCopyWithAssumedAlignmentILi128EEEEEEvvEEEEvNT_6ParamsE)
        /*0044*/ 	.word	0x00000008
.L_29:


//--------------------- .nv.compat                --------------------------
	.section	.nv.compat,"",@"SHT_CUDA_COMPAT_INFO"
	.align	4
        /*0000*/ 	.byte	0x02, 0x09, 0x01, 0x00, 0x02, 0x02, 0x02, 0x00, 0x02, 0x05, 0x05, 0x00, 0x03, 0x07, 0x01, 0x01
        /*0010*/ 	.byte	0x02, 0x03, 0x01, 0x00, 0x02, 0x06, 0x01, 0x00, 0x04, 0x0b, 0x08, 0x00, 0x09, 0x00, 0x00, 0x00
        /*0020*/ 	.byte	0x00, 0x00, 0x00, 0x00


//--------------------- .nv.info._ZN7cutlass13device_kernelINS_4conv6kernel13ConvUniversalINS1_16ConvProblemShapeILNS1_8OperatorE2ELi2EEENS1_10collective14CollectiveConvINS1_47MainloopSm100TmaUmmaWarpSpecializedImplicitGemmILS5_2ELi26ELi2ELi1ELi2EN4cute5tupleIJNSA_1CILi2EEENSC_ILi1EEESE_EEEEENSB_IJNSC_ILi64EEENSB_IJSH_EEENSB_IJNSC_ILi32EEEEEEEEENS_6half_tESM_NSA_8TiledMMAINSA_8MMA_AtomIJNSA_20SM100_MMA_F16BF16_SSISM_SM_fLi64ELi64ELNSA_4UMMA5MajorE1ELSR_1ELNSQ_7ScaleInE0ELSS_0EEEEEENSA_6LayoutINSB_IJSE_SE_SE_EEENSB_IJNSC_ILi0EEESX_SX_EEEEENSB_IJNSA_10UnderscoreES10_S10_EEEEENS7_6detail27Sm100ImplicitGemmTileTraitsINSA_13SM90_TMA_LOADENSA_14ComposedLayoutINSA_7SwizzleILi3ELi4ELi3EEENSA_18smem_ptr_flag_bitsILi16EEENSV_INSB_IJSH_NSC_ILi8EEEEEENSB_IJSE_SH_EEEEEEEvEENS14_INSA_30SM90_TMA_LOAD_IM2COL_MULTICASTES1F_vEEEENS_8epilogue10collective18CollectiveEpilogueINS1K_23Sm100TmaWarpSpecializedILi3ELi2ELi16ELb1ELb0EEEJSL_NSB_IJNSV_ISH_SE_EENSV_ISJ_SE_EEEEESM_NSB_IJlNSB_IJSE_llEEESX_EEESM_S1T_NS1K_6fusion15FusionCallbacksIS1O_NS1U_17LinearCombinationISM_fSM_fLNS_15FloatRoundStyleE2EEESL_S1R_JEEENSA_5SM1004TMEM4LOAD26SM100_TMEM_LOAD_16dp256b4xES15_NS16_INS17_ILi2ELi4ELi3EEES1A_NSV_INSB_IJS1B_SJ_EEENSB_IJSJ_SE_EEEEEEENSA_17SM75_U32x4_LDSM_NENSA_14SM90_TMA_STOREES28_NSA_17SM90_U32x4_STSM_NENSA_39AutoVectorizingCopyWithAssumedAlignmentILi128EEEEEEvvEEEEvNT_6ParamsE --------------------------
	.section	.nv.info._ZN7cutlass13device_kernelINS_4conv6kernel13ConvUniversalINS1_16ConvProblemShapeILNS1_8OperatorE2ELi2EEENS1_10collective14CollectiveConvINS1_47MainloopSm100TmaUmmaWarpSpecializedImplicitGemmILS5_2ELi26ELi2ELi1ELi2EN4cute5tupleIJNSA_1CILi2EEENSC_ILi1EEESE_EEEEENSB_IJNSC_ILi64EEENSB_IJSH_EEENSB_IJNSC_ILi32EEEEEEEEENS_6half_tESM_NSA_8TiledMMAINSA_8MMA_AtomIJNSA_20SM100_MMA_F16BF16_SSISM_SM_fLi64ELi64ELNSA_4UMMA5MajorE1ELSR_1ELNSQ_7ScaleInE0ELSS_0EEEEEENSA_6LayoutINSB_IJSE_SE_SE_EEENSB_IJNSC_ILi0EEESX_SX_EEEEENSB_IJNSA_10UnderscoreES10_S10_EEEEENS7_6detail27Sm100ImplicitGemmTileTraitsINSA_13SM90_TMA_LOADENSA_14ComposedLayoutINSA_7SwizzleILi3ELi4ELi3EEENSA_18smem_ptr_flag_bitsILi16EEENSV_INSB_IJSH_NSC_ILi8EEEEEENSB_IJSE_SH_EEEEEEEvEENS14_INSA_30SM90_TMA_LOAD_IM2COL_MULTICASTES1F_vEEEENS_8epilogue10collective18CollectiveEpilogueINS1K_23Sm100TmaWarpSpecializedILi3ELi2ELi16ELb1ELb0EEEJSL_NSB_IJNSV_ISH_SE_EENSV_ISJ_SE_EEEEESM_NSB_IJlNSB_IJSE_llEEESX_EEESM_S1T_NS1K_6fusion15FusionCallbacksIS1O_NS1U_17LinearCombinationISM_fSM_fLNS_15FloatRoundStyleE2EEESL_S1R_JEEENSA_5SM1004TMEM4LOAD26SM100_TMEM_LOAD_16dp256b4xES15_NS16_INS17_ILi2ELi4ELi3EEES1A_NSV_INSB_IJS1B_SJ_EEENSB_IJSJ_SE_EEEEEEENSA_17SM75_U32x4_LDSM_NENSA_14SM90_TMA_STOREES28_NSA_17SM90_U32x4_STSM_NENSA_39AutoVectorizingCopyWithAssumedAlignmentILi128EEEEEEvvEEEEvNT_6ParamsE,"",@"SHT_CUDA_INFO"
	.sectionflags	@""
	.align	4


	//----- nvinfo : EIATTR_CUDA_API_VERSION
	.align		4
        /*0000*/ 	.byte	0x04, 0x37
        /*0002*/ 	.short	(.L_31 - .L_30)
.L_30:
        /*0004*/ 	.word	0x00000082


	//----- nvinfo : EIATTR_KPARAM_INFO
	.align		4
.L_31:
        /*0008*/ 	.byte	0x04, 0x17
        /*000a*/ 	.short	(.L_33 - .L_32)
.L_32:
        /*000c*/ 	.word	0x00000000
        /*0010*/ 	.short	0x0000
        /*0012*/ 	.short	0x0000
        /*0014*/ 	.byte	0x00, 0xf0, 0x01, 0x20


	//----- nvinfo : EIATTR_AT_ENTRY_FRAGMENTS
	.align		4
.L_33:
        /*0018*/ 	.byte	0x04, 0x4f
        /*001a*/ 	.short	(.L_35 - .L_34)


	//   ....[0]....
.L_34:
        /*001c*/ 	.word	0x00000006


	//----- nvinfo : EIATTR_RESERVED_SMEM_USED
	.align		4
.L_35:
        /*0020*/ 	.byte	0x01, 0x41
	.zero		2


	//----- nvinfo : EIATTR_SPARSE_MMA_MASK
	.align		4
        /*0024*/ 	.byte	0x03, 0x50
        /*0026*/ 	.short	0x0000


	//----- nvinfo : EIATTR_TCGEN05_1CTA_USED
	.align		4
        /*0028*/ 	.byte	0x01, 0x51
	.zero		2


	//----- nvinfo : EIATTR_MAXREG_COUNT
	.align		4
        /*002c*/ 	.byte	0x03, 0x1b
        /*002e*/ 	.short	0x00ff


	//----- nvinfo : EIATTR_NUM_BARRIERS
	.align		4
        /*0030*/ 	.byte	0x02, 0x4c
        /*0032*/ 	.byte	0x07
	.zero		1


	//----- nvinfo : EIATTR_EXTERNS
	.align		4
        /*0034*/ 	.byte	0x04, 0x0f
        /*0036*/ 	.short	(.L_37 - .L_36)


	//   ....[0]....
	.align		4
.L_36:
        /*0038*/ 	.word	index@(__assertfail)


	//----- nvinfo : EIATTR_MERCURY_ISA_VERSION
	.align		4
.L_37:
        /*003c*/ 	.byte	0x03, 0x5f
        /*003e*/ 	.short	0x0101


	//----- nvinfo : EIATTR_INT_WARP_WIDE_INSTR_OFFSETS
	.align		4
        /*0040*/ 	.byte	0x04, 0x31
        /*0042*/ 	.short	(.L_39 - .L_38)


	//   ....[0]....
.L_38:
        /*0044*/ 	.word	0x00004a20


	//   ....[1]....
        /*0048*/ 	.word	0x00004a40


	//   ....[2]....
        /*004c*/ 	.word	0x00004a70


	//   ....[3]....
        /*0050*/ 	.word	0x00005500


	//   ....[4]....
        /*0054*/ 	.word	0x00005790


	//   ....[5]....
        /*0058*/ 	.word	0x000057b0


	//   ....[6]....
        /*005c*/ 	.word	0x00005a50


	//   ....[7]....
        /*0060*/ 	.word	0x00005b80


	//   ....[8]....
        /*0064*/ 	.word	0x000068e0


	//----- nvinfo : EIATTR_COOP_GROUP_MASK_REGIDS
	.align		4
.L_39:
        /*0068*/ 	.byte	0x04, 0x29
        /*006a*/ 	.short	(.L_41 - .L_40)


	//   ....[0]....
.L_40:
        /*006c*/ 	.word	0xffffffff


	//   ....[1]....
        /*0070*/ 	.word	0xffffffff


	//   ....[2]....
        /*0074*/ 	.word	0xffffffff


	//   ....[3]....
        /*0078*/ 	.word	0xffffffff


	//   ....[4]....
        /*007c*/ 	.word	0xffffffff


	//   ....[5]....
        /*0080*/ 	.word	0xffffffff


	//   ....[6]....
        /*0084*/ 	.word	0xffffffff


	//   ....[7]....
        /*0088*/ 	.word	0xffffffff


	//   ....[8]....
        /*008c*/ 	.word	0xffffffff


	//   ....[9]....
        /*0090*/ 	.word	0xffffffff


	//   ....[10]....
        /*0094*/ 	.word	0xffffffff


	//   ....[11]....
        /*0098*/ 	.word	0xffffffff


	//   ....[12]....
        /*009c*/ 	.word	0xffffffff


	//----- nvinfo : EIATTR_COOP_GROUP_INSTR_OFFSETS
	.align		4
.L_41:
        /*00a0*/ 	.byte	0x04, 0x28
        /*00a2*/ 	.short	(.L_43 - .L_42)


	//   ....[0]....
.L_42:
        /*00a4*/ 	.word	0x000000a0


	//   ....[1]....
        /*00a8*/ 	.word	0x000004e0


	//   ....[2]....
        /*00ac*/ 	.word	0x00000960


	//   ....[3]....
        /*00b0*/ 	.word	0x00000ae0


	//   ....[4]....
        /*00b4*/ 	.word	0x00000be0


	//   ....[5]....
        /*00b8*/ 	.word	0x00000d30


	//   ....[6]....
        /*00bc*/ 	.word	0x00000f30


	//   ....[7]....
        /*00c0*/ 	.word	0x00002730


	//   ....[8]....
        /*00c4*/ 	.word	0x00003e60


	//   ....[9]....
        /*00c8*/ 	.word	0x00004070


	//   ....[10]....
        /*00cc*/ 	.word	0x000040a0


	//   ....[11]....
        /*00d0*/ 	.word	0x00004900


	//   ....[12]....
        /*00d4*/ 	.word	0x00004b40


	//----- nvinfo : EIATTR_VRC_CTA_INIT_COUNT
	.align		4
.L_43:
        /*00d8*/ 	.byte	0x02, 0x4a
        /*00da*/ 	.byte	0x80
	.zero		1


	//----- nvinfo : EIATTR_SYSCALL_OFFSETS
	.align		4
        /*00dc*/ 	.byte	0x04, 0x46
        /*00de*/ 	.short	(.L_45 - .L_44)


	//   ....[0]....
.L_44:
        /*00e0*/ 	.word	0x00006b50


	//   ....[1]....
        /*00e4*/ 	.word	0x00006c40


	//   ....[2]....
        /*00e8*/ 	.word	0x00007390


	//   ....[3]....
        /*00ec*/ 	.word	0x00007cd0


	//----- nvinfo : EIATTR_MBARRIER_INSTR_OFFSETS
	.align		4
.L_45:
        /*00f0*/ 	.byte	0x04, 0x39
        /*00f2*/ 	.short	(.L_47 - .L_46)


	//   ....[0]....
.L_46:
        /*00f4*/ 	.word	0x00000600
        /*00f8*/ 	.word	0x000000ff
        /*00fc*/ 	.word	0x00000000
        /*0100*/ 	.short	0x0100
        /*0102*/ 	.byte	0x07
	.zero		1


	//   ....[1]....
        /*0104*/ 	.word	0x00000610
        /*0108*/ 	.word	0x000000ff
        /*010c*/ 	.word	0x000000d0
        /*0110*/ 	.short	0x0100
        /*0112*/ 	.byte	0x07
	.zero		1


	//   ....[2]....
        /*0114*/ 	.word	0x00000620
        /*0118*/ 	.word	0x000000ff
        /*011c*/ 	.word	0x00000008
        /*0120*/ 	.short	0x0100
        /*0122*/ 	.byte	0x07
	.zero		1


	//   ....[3]....
        /*0124*/ 	.word	0x00000630
        /*0128*/ 	.word	0x000000ff
        /*012c*/ 	.word	0x000000d8
        /*0130*/ 	.short	0x0100
        /*0132*/ 	.byte	0x07
	.zero		1


	//   ....[4]....
        /*0134*/ 	.word	0x00000640
        /*0138*/ 	.word	0x000000ff
        /*013c*/ 	.word	0x00000010
        /*0140*/ 	.short	0x0100
        /*0142*/ 	.byte	0x07
	.zero		1


	//   ....[5]....
        /*0144*/ 	.word	0x00000650
        /*0148*/ 	.word	0x000000ff
        /*014c*/ 	.word	0x000000e0
        /*0150*/ 	.short	0x0100
        /*0152*/ 	.byte	0x07
	.zero		1


	//   ....[6]....
        /*0154*/ 	.word	0x00000660
        /*0158*/ 	.word	0x000000ff
        /*015c*/ 	.word	0x00000018
        /*0160*/ 	.short	0x0100
        /*0162*/ 	.byte	0x07
	.zero		1


	//   ....[7]....
        /*0164*/ 	.word	0x00000670
        /*0168*/ 	.word	0x000000ff
        /*016c*/ 	.word	0x000000e8
        /*0170*/ 	.short	0x0100
        /*0172*/ 	.byte	0x07
	.zero		1


	//   ....[8]....
        /*0174*/ 	.word	0x00000680
        /*0178*/ 	.word	0x000000ff
        /*017c*/ 	.word	0x00000020
        /*0180*/ 	.short	0x0100
        /*0182*/ 	.byte	0x07
	.zero		1


	//   ....[9]....
        /*0184*/ 	.word	0x00000690
        /*0188*/ 	.word	0x000000ff
        /*018c*/ 	.word	0x000000f0
        /*0190*/ 	.short	0x0100
        /*0192*/ 	.byte	0x07
	.zero		1


	//   ....[10]....
        /*0194*/ 	.word	0x000006a0
        /*0198*/ 	.word	0x000000ff
        /*019c*/ 	.word	0x00000028
        /*01a0*/ 	.short	0x0100
        /*01a2*/ 	.byte	0x07
	.zero		1


	//   ....[11]....
        /*01a4*/ 	.word	0x000006b0
        /*01a8*/ 	.word	0x000000ff
        /*01ac*/ 	.word	0x000000f8
        /*01b0*/ 	.short	0x0100
        /*01b2*/ 	.byte	0x07
	.zero		1


	//   ....[12]....
        /*01b4*/ 	.word	0x000006c0
        /*01b8*/ 	.word	0x000000ff
        /*01bc*/ 	.word	0x00000030
        /*01c0*/ 	.short	0x0100
        /*01c2*/ 	.byte	0x07
	.zero		1


	//   ....[13]....
        /*01c4*/ 	.word	0x000006d0
        /*01c8*/ 	.word	0x000000ff
        /*01cc*/ 	.word	0x00000100
        /*01d0*/ 	.short	0x0100
        /*01d2*/ 	.byte	0x07
	.zero		1


	//   ....[14]....
        /*01d4*/ 	.word	0x000006e0
        /*01d8*/ 	.word	0x000000ff
        /*01dc*/ 	.word	0x00000038
        /*01e0*/ 	.short	0x0100
        /*01e2*/ 	.byte	0x07
	.zero		1


	//   ....[15]....
        /*01e4*/ 	.word	0x000006f0
        /*01e8*/ 	.word	0x000000ff
        /*01ec*/ 	.word	0x00000108
        /*01f0*/ 	.short	0x0100
        /*01f2*/ 	.byte	0x07
	.zero		1


	//   ....[16]....
        /*01f4*/ 	.word	0x00000700
        /*01f8*/ 	.word	0x000000ff
        /*01fc*/ 	.word	0x00000040
        /*0200*/ 	.short	0x0100
        /*0202*/ 	.byte	0x07
	.zero		1


	//   ....[17]....
        /*0204*/ 	.word	0x00000710
        /*0208*/ 	.word	0x000000ff
        /*020c*/ 	.word	0x00000110
        /*0210*/ 	.short	0x0100
        /*0212*/ 	.byte	0x07
	.zero		1


	//   ....[18]....
        /*0214*/ 	.word	0x00000720
        /*0218*/ 	.word	0x000000ff
        /*021c*/ 	.word	0x00000048
        /*0220*/ 	.short	0x0100
        /*0222*/ 	.byte	0x07
	.zero		1


	//   ....[19]....
        /*0224*/ 	.word	0x00000730
        /*0228*/ 	.word	0x000000ff
        /*022c*/ 	.word	0x00000118
        /*0230*/ 	.short	0x0100
        /*0232*/ 	.byte	0x07
	.zero		1


	//   ....[20]....
        /*0234*/ 	.word	0x00000740
        /*0238*/ 	.word	0x000000ff
        /*023c*/ 	.word	0x00000050
        /*0240*/ 	.short	0x0100
        /*0242*/ 	.byte	0x07
	.zero		1


	//   ....[21]....
        /*0244*/ 	.word	0x00000750
        /*0248*/ 	.word	0x000000ff
        /*024c*/ 	.word	0x00000120
        /*0250*/ 	.short	0x0100
        /*0252*/ 	.byte	0x07
	.zero		1


	//   ....[22]....
        /*0254*/ 	.word	0x00000760
        /*0258*/ 	.word	0x000000ff
        /*025c*/ 	.word	0x00000058
        /*0260*/ 	.short	0x0100
        /*0262*/ 	.byte	0x07
	.zero		1


	//   ....[23]....
        /*0264*/ 	.word	0x00000770
        /*0268*/ 	.word	0x000000ff
        /*026c*/ 	.word	0x00000128
        /*0270*/ 	.short	0x0100
        /*0272*/ 	.byte	0x07
	.zero		1


	//   ....[24]....
        /*0274*/ 	.word	0x00000780
        /*0278*/ 	.word	0x000000ff
        /*027c*/ 	.word	0x00000060
        /*0280*/ 	.short	0x0100
        /*0282*/ 	.byte	0x07
	.zero		1


	//   ....[25]....
        /*0284*/ 	.word	0x00000790
        /*0288*/ 	.word	0x000000ff
        /*028c*/ 	.word	0x00000130
        /*0290*/ 	.short	0x0100
        /*0292*/ 	.byte	0x07
	.zero		1


	//   ....[26]....
        /*0294*/ 	.word	0x000007a0
        /*0298*/ 	.word	0x000000ff
        /*029c*/ 	.word	0x00000068
        /*02a0*/ 	.short	0x0100
        /*02a2*/ 	.byte	0x07
	.zero		1


	//   ....[27]....
        /*02a4*/ 	.word	0x000007b0
        /*02a8*/ 	.word	0x000000ff
        /*02ac*/ 	.word	0x00000138
        /*02b0*/ 	.short	0x0100
        /*02b2*/ 	.byte	0x07
	.zero		1


	//   ....[28]....
        /*02b4*/ 	.word	0x000007c0
        /*02b8*/ 	.word	0x000000ff
        /*02bc*/ 	.word	0x00000070
        /*02c0*/ 	.short	0x0100
        /*02c2*/ 	.byte	0x07
	.zero		1


	//   ....[29]....
        /*02c4*/ 	.word	0x000007d0
        /*02c8*/ 	.word	0x000000ff
        /*02cc*/ 	.word	0x00000140
        /*02d0*/ 	.short	0x0100
        /*02d2*/ 	.byte	0x07
	.zero		1


	//   ....[30]....
        /*02d4*/ 	.word	0x000007e0
        /*02d8*/ 	.word	0x000000ff
        /*02dc*/ 	.word	0x00000078
        /*02e0*/ 	.short	0x0100
        /*02e2*/ 	.byte	0x07
	.zero		1


	//   ....[31]....
        /*02e4*/ 	.word	0x000007f0
        /*02e8*/ 	.word	0x000000ff
        /*02ec*/ 	.word	0x00000148
        /*02f0*/ 	.short	0x0100
        /*02f2*/ 	.byte	0x07
	.zero		1


	//   ....[32]....
        /*02f4*/ 	.word	0x00000800
        /*02f8*/ 	.word	0x000000ff
        /*02fc*/ 	.word	0x00000080
        /*0300*/ 	.short	0x0100
        /*0302*/ 	.byte	0x07
	.zero		1


	//   ....[33]....
        /*0304*/ 	.word	0x00000810
        /*0308*/ 	.word	0x000000ff
        /*030c*/ 	.word	0x00000150
        /*0310*/ 	.short	0x0100
        /*0312*/ 	.byte	0x07
	.zero		1


	//   ....[34]....
        /*0314*/ 	.word	0x00000820
        /*0318*/ 	.word	0x000000ff
        /*031c*/ 	.word	0x00000088
        /*0320*/ 	.short	0x0100
        /*0322*/ 	.byte	0x07
	.zero		1


	//   ....[35]....
        /*0324*/ 	.word	0x00000830
        /*0328*/ 	.word	0x000000ff
        /*032c*/ 	.word	0x00000158
        /*0330*/ 	.short	0x0100
        /*0332*/ 	.byte	0x07
	.zero		1


	//   ....[36]....
        /*0334*/ 	.word	0x00000840
        /*0338*/ 	.word	0x000000ff
        /*033c*/ 	.word	0x00000090
        /*0340*/ 	.short	0x0100
        /*0342*/ 	.byte	0x07
	.zero		1


	//   ....[37]....
        /*0344*/ 	.word	0x00000850
        /*0348*/ 	.word	0x000000ff
        /*034c*/ 	.word	0x00000160
        /*0350*/ 	.short	0x0100
        /*0352*/ 	.byte	0x07
	.zero		1


	//   ....[38]....
        /*0354*/ 	.word	0x00000860
        /*0358*/ 	.word	0x000000ff
        /*035c*/ 	.word	0x00000098
        /*0360*/ 	.short	0x0100
        /*0362*/ 	.byte	0x07
	.zero		1


	//   ....[39]....
        /*0364*/ 	.word	0x00000870
        /*0368*/ 	.word	0x000000ff
        /*036c*/ 	.word	0x00000168
        /*0370*/ 	.short	0x0100
        /*0372*/ 	.byte	0x07
	.zero		1


	//   ....[40]....
        /*0374*/ 	.word	0x00000880
        /*0378*/ 	.word	0x000000ff
        /*037c*/ 	.word	0x000000a0
        /*0380*/ 	.short	0x0100
        /*0382*/ 	.byte	0x07
	.zero		1


	//   ....[41]....
        /*0384*/ 	.word	0x00000890
        /*0388*/ 	.word	0x000000ff
        /*038c*/ 	.word	0x00000170
        /*0390*/ 	.short	0x0100
        /*0392*/ 	.byte	0x07
	.zero		1


	//   ....[42]....
        /*0394*/ 	.word	0x000008a0
        /*0398*/ 	.word	0x000000ff
        /*039c*/ 	.word	0x000000a8
        /*03a0*/ 	.short	0x0100
        /*03a2*/ 	.byte	0x07
	.zero		1


	//   ....[43]....
        /*03a4*/ 	.word	0x000008b0
        /*03a8*/ 	.word	0x000000ff
        /*03ac*/ 	.word	0x00000178
        /*03b0*/ 	.short	0x0100
        /*03b2*/ 	.byte	0x07
	.zero		1


	//   ....[44]....
        /*03b4*/ 	.word	0x000008c0
        /*03b8*/ 	.word	0x000000ff
        /*03bc*/ 	.word	0x000000b0
        /*03c0*/ 	.short	0x0100
        /*03c2*/ 	.byte	0x07
	.zero		1


	//   ....[45]....
        /*03c4*/ 	.word	0x000008d0
        /*03c8*/ 	.word	0x000000ff
        /*03cc*/ 	.word	0x00000180
        /*03d0*/ 	.short	0x0100
        /*03d2*/ 	.byte	0x07
	.zero		1


	//   ....[46]....
        /*03d4*/ 	.word	0x000008e0
        /*03d8*/ 	.word	0x000000ff
        /*03dc*/ 	.word	0x000000b8
        /*03e0*/ 	.short	0x0100
        /*03e2*/ 	.byte	0x07
	.zero		1


	//   ....[47]....
        /*03e4*/ 	.word	0x000008f0
        /*03e8*/ 	.word	0x000000ff
        /*03ec*/ 	.word	0x00000188
        /*03f0*/ 	.short	0x0100
        /*03f2*/ 	.byte	0x07
	.zero		1


	//   ....[48]....
        /*03f4*/ 	.word	0x00000900
        /*03f8*/ 	.word	0x000000ff
        /*03fc*/ 	.word	0x000000c0
        /*0400*/ 	.short	0x0100
        /*0402*/ 	.byte	0x07
	.zero		1


	//   ....[49]....
        /*0404*/ 	.word	0x00000910
        /*0408*/ 	.word	0x000000ff
        /*040c*/ 	.word	0x00000190
        /*0410*/ 	.short	0x0100
        /*0412*/ 	.byte	0x07
	.zero		1


	//   ....[50]....
        /*0414*/ 	.word	0x00000920
        /*0418*/ 	.word	0x000000ff
        /*041c*/ 	.word	0x000000c8
        /*0420*/ 	.short	0x0100
        /*0422*/ 	.byte	0x07
	.zero		1


	//   ....[51]....
        /*0424*/ 	.word	0x00000930
        /*0428*/ 	.word	0x000000ff
        /*042c*/ 	.word	0x00000198
        /*0430*/ 	.short	0x0100
        /*0432*/ 	.byte	0x07
	.zero		1


	//   ....[52]....
        /*0434*/ 	.word	0x00000a70
        /*0438*/ 	.word	0x000000ff
        /*043c*/ 	.word	0x000001a0
        /*0440*/ 	.short	0x0100
        /*0442*/ 	.byte	0x07
	.zero		1


	//   ....[53]....
        /*0444*/ 	.word	0x00000a80
        /*0448*/ 	.word	0x000000ff
        /*044c*/ 	.word	0x000001b8
        /*0450*/ 	.short	0x0100
        /*0452*/ 	.byte	0x07
	.zero		1


	//   ....[54]....
        /*0454*/ 	.word	0x00000a90
        /*0458*/ 	.word	0x000000ff
        /*045c*/ 	.word	0x000001a8
        /*0460*/ 	.short	0x0100
        /*0462*/ 	.byte	0x07
	.zero		1


	//   ....[55]....
        /*0464*/ 	.word	0x00000aa0
        /*0468*/ 	.word	0x000000ff
        /*046c*/ 	.word	0x000001c0
        /*0470*/ 	.short	0x0100
        /*0472*/ 	.byte	0x07
	.zero		1


	//   ....[56]....
        /*0474*/ 	.word	0x00000ab0
        /*0478*/ 	.word	0x000000ff
        /*047c*/ 	.word	0x000001b0
        /*0480*/ 	.short	0x0100
        /*0482*/ 	.byte	0x07
	.zero		1


	//   ....[57]....
        /*0484*/ 	.word	0x00000ac0
        /*0488*/ 	.word	0x000000ff
        /*048c*/ 	.word	0x000001c8
        /*0490*/ 	.short	0x0100
        /*0492*/ 	.byte	0x07
	.zero		1


	//   ....[58]....
        /*0494*/ 	.word	0x00000bb0
        /*0498*/ 	.word	0x000000ff
        /*049c*/ 	.word	0x000001d0
        /*04a0*/ 	.short	0x0100
        /*04a2*/ 	.byte	0x06
	.zero		1


	//   ....[59]....
        /*04a4*/ 	.word	0x00000bc0
        /*04a8*/ 	.word	0x000000ff
        /*04ac*/ 	.word	0x000001d8
        /*04b0*/ 	.short	0x0100
        /*04b2*/ 	.byte	0x06
	.zero		1


	//   ....[60]....
        /*04b4*/ 	.word	0x00000d00
        /*04b8*/ 	.word	0x000000ff
        /*04bc*/ 	.word	0x000001e0
        /*04c0*/ 	.short	0x0100
        /*04c2*/ 	.byte	0x06
	.zero		1


	//   ....[61]....
        /*04c4*/ 	.word	0x00000d10
        /*04c8*/ 	.word	0x000000ff
        /*04cc*/ 	.word	0x000001e8
        /*04d0*/ 	.short	0x0100
        /*04d2*/ 	.byte	0x06
	.zero		1


	//   ....[62]....
        /*04d4*/ 	.word	0x00000e40
        /*04d8*/ 	.word	0x000000ff
        /*04dc*/ 	.word	0x000001f0
        /*04e0*/ 	.short	0x0100
        /*04e2*/ 	.byte	0x07
	.zero		1


	//   ....[63]....
        /*04e4*/ 	.word	0x00000e50
        /*04e8*/ 	.word	0x000000ff
        /*04ec*/ 	.word	0x00000200
        /*04f0*/ 	.short	0x0100
        /*04f2*/ 	.byte	0x07
	.zero		1


	//   ....[64]....
        /*04f4*/ 	.word	0x00000e60
        /*04f8*/ 	.word	0x000000ff
        /*04fc*/ 	.word	0x000001f8
        /*0500*/ 	.short	0x0100
        /*0502*/ 	.byte	0x07
	.zero		1


	//   ....[65]....
        /*0504*/ 	.word	0x00000e70
        /*0508*/ 	.word	0x000000ff
        /*050c*/ 	.word	0x00000208
        /*0510*/ 	.short	0x0100
        /*0512*/ 	.byte	0x07
	.zero		1


	//   ....[66]....
        /*0514*/ 	.word	0x00001ae0
        /*0518*/ 	.word	0x000000ff
        /*051c*/ 	.word	0x000000d0
        /*0520*/ 	.short	0x010a
        /*0522*/ 	.byte	0x04
	.zero		1


	//   ....[67]....
        /*0524*/ 	.word	0x00001dc0
        /*0528*/ 	.word	0x000000ff
        /*052c*/ 	.word	0x000000d0
        /*0530*/ 	.short	0x010a
        /*0532*/ 	.byte	0x1d
	.zero		1


	//   ....[68]....
        /*0534*/ 	.word	0x00001f80
        /*0538*/ 	.word	0x000000ff
        /*053c*/ 	.word	0x000000d0
        /*0540*/ 	.short	0x010a
        /*0542*/ 	.byte	0x11
	.zero		1


	//   ....[69]....
        /*0544*/ 	.word	0x000021d0
        /*0548*/ 	.word	0x000000ff
        /*054c*/ 	.word	0x000001d8
        /*0550*/ 	.short	0x0101
        /*0552*/ 	.byte	0x25
	.zero		1


	//   ....[70]....
        /*0554*/ 	.word	0x000021f0
        /*0558*/ 	.word	0x000000ff
        /*055c*/ 	.word	0x000000d0
        /*0560*/ 	.short	0x010a
        /*0562*/ 	.byte	0x04
	.zero		1


	//   ....[71]....
        /*0564*/ 	.word	0x00002320
        /*0568*/ 	.word	0x000000ff
        /*056c*/ 	.word	0x000000d0
        /*0570*/ 	.short	0x010a
        /*0572*/ 	.byte	0x21
	.zero		1


	//   ....[72]....
        /*0574*/ 	.word	0x000024e0
        /*0578*/ 	.word	0x000000ff
        /*057c*/ 	.word	0x000000d0
        /*0580*/ 	.short	0x010a
        /*0582*/ 	.byte	0x09
	.zero		1


	//   ....[73]....
        /*0584*/ 	.word	0x00002740
        /*0588*/ 	.word	0x000000ff
        /*058c*/ 	.word	0x000001e0
        /*0590*/ 	.short	0x010a
        /*0592*/ 	.byte	0x25
	.zero		1


	//   ....[74]....
        /*0594*/ 	.word	0x00002800
        /*0598*/ 	.word	0x000000ff
        /*059c*/ 	.word	0x00000000
        /*05a0*/ 	.short	0x0101
        /*05a2*/ 	.byte	0x04
	.zero		1


	//   ....[75]....
        /*05a4*/ 	.word	0x00002ce0
        /*05a8*/ 	.word	0x000000ff
        /*05ac*/ 	.word	0x00000000
        /*05b0*/ 	.short	0x010a
        /*05b2*/ 	.byte	0x04
	.zero		1


	//   ....[76]....
        /*05b4*/ 	.word	0x00002d70
        /*05b8*/ 	.word	0x000000ff
        /*05bc*/ 	.word	0x00000000
        /*05c0*/ 	.short	0x010a
        /*05c2*/ 	.byte	0x04
	.zero		1


	//   ....[77]....
        /*05c4*/ 	.word	0x00002e00
        /*05c8*/ 	.word	0x000000ff
        /*05cc*/ 	.word	0x00000000
        /*05d0*/ 	.short	0x010a
        /*05d2*/ 	.byte	0x04
	.zero		1


	//   ....[78]....
        /*05d4*/ 	.word	0x00002e90
        /*05d8*/ 	.word	0x000000ff
        /*05dc*/ 	.word	0x00000000
        /*05e0*/ 	.short	0x010a
        /*05e2*/ 	.byte	0x04
	.zero		1


	//   ....[79]....
        /*05e4*/ 	.word	0x00002f20
        /*05e8*/ 	.word	0x000000ff
        /*05ec*/ 	.word	0x00000000
        /*05f0*/ 	.short	0x010a
        /*05f2*/ 	.byte	0x04
	.zero		1


	//   ....[80]....
        /*05f4*/ 	.word	0x00002fb0
        /*05f8*/ 	.word	0x000000ff
        /*05fc*/ 	.word	0x00000000
        /*0600*/ 	.short	0x010a
        /*0602*/ 	.byte	0x04
	.zero		1


	//   ....[81]....
        /*0604*/ 	.word	0x00003040
        /*0608*/ 	.word	0x000000ff
        /*060c*/ 	.word	0x00000000
        /*0610*/ 	.short	0x010a
        /*0612*/ 	.byte	0x04
	.zero		1


	//   ....[82]....
        /*0614*/ 	.word	0x000030d0
        /*0618*/ 	.word	0x000000ff
        /*061c*/ 	.word	0x00000000
        /*0620*/ 	.short	0x010a
        /*0622*/ 	.byte	0x04
	.zero		1


	//   ....[83]....
        /*0624*/ 	.word	0x00003160
        /*0628*/ 	.word	0x000000ff
        /*062c*/ 	.word	0x00000000
        /*0630*/ 	.short	0x010a
        /*0632*/ 	.byte	0x04
	.zero		1


	//   ....[84]....
        /*0634*/ 	.word	0x000031f0
        /*0638*/ 	.word	0x000000ff
        /*063c*/ 	.word	0x00000000
        /*0640*/ 	.short	0x010a
        /*0642*/ 	.byte	0x04
	.zero		1


	//   ....[85]....
        /*0644*/ 	.word	0x00003280
        /*0648*/ 	.word	0x000000ff
        /*064c*/ 	.word	0x00000000
        /*0650*/ 	.short	0x010a
        /*0652*/ 	.byte	0x04
	.zero		1


	//   ....[86]....
        /*0654*/ 	.word	0x00003310
        /*0658*/ 	.word	0x000000ff
        /*065c*/ 	.word	0x00000000
        /*0660*/ 	.short	0x010a
        /*0662*/ 	.byte	0x04
	.zero		1


	//   ....[87]....
        /*0664*/ 	.word	0x000033a0
        /*0668*/ 	.word	0x000000ff
        /*066c*/ 	.word	0x00000000
        /*0670*/ 	.short	0x010a
        /*0672*/ 	.byte	0x04
	.zero		1


	//   ....[88]....
        /*0674*/ 	.word	0x00003430
        /*0678*/ 	.word	0x000000ff
        /*067c*/ 	.word	0x00000000
        /*0680*/ 	.short	0x010a
        /*0682*/ 	.byte	0x04
	.zero		1


	//   ....[89]....
        /*0684*/ 	.word	0x000034c0
        /*0688*/ 	.word	0x000000ff
        /*068c*/ 	.word	0x00000000
        /*0690*/ 	.short	0x010a
        /*0692*/ 	.byte	0x04
	.zero		1


	//   ....[90]....
        /*0694*/ 	.word	0x00003550
        /*0698*/ 	.word	0x000000ff
        /*069c*/ 	.word	0x00000000
        /*06a0*/ 	.short	0x010a
        /*06a2*/ 	.byte	0x04
	.zero		1


	//   ....[91]....
        /*06a4*/ 	.word	0x000035e0
        /*06a8*/ 	.word	0x000000ff
        /*06ac*/ 	.word	0x00000000
        /*06b0*/ 	.short	0x010a
        /*06b2*/ 	.byte	0x04
	.zero		1


	//   ....[92]....
        /*06b4*/ 	.word	0x00003670
        /*06b8*/ 	.word	0x000000ff
        /*06bc*/ 	.word	0x00000000
        /*06c0*/ 	.short	0x010a
        /*06c2*/ 	.byte	0x04
	.zero		1


	//   ....[93]....
        /*06c4*/ 	.word	0x00003700
        /*06c8*/ 	.word	0x000000ff
        /*06cc*/ 	.word	0x00000000
        /*06d0*/ 	.short	0x010a
        /*06d2*/ 	.byte	0x04
	.zero		1


	//   ....[94]....
        /*06d4*/ 	.word	0x00003790
        /*06d8*/ 	.word	0x000000ff
        /*06dc*/ 	.word	0x00000000
        /*06e0*/ 	.short	0x010a
        /*06e2*/ 	.byte	0x04
	.zero		1


	//   ....[95]....
        /*06e4*/ 	.word	0x00003820
        /*06e8*/ 	.word	0x000000ff
        /*06ec*/ 	.word	0x00000000
        /*06f0*/ 	.short	0x010a
        /*06f2*/ 	.byte	0x04
	.zero		1


	//   ....[96]....
        /*06f4*/ 	.word	0x000038b0
        /*06f8*/ 	.word	0x000000ff
        /*06fc*/ 	.word	0x00000000
        /*0700*/ 	.short	0x010a
        /*0702*/ 	.byte	0x04
	.zero		1


	//   ....[97]....
        /*0704*/ 	.word	0x00003940
        /*0708*/ 	.word	0x000000ff
        /*070c*/ 	.word	0x00000000
        /*0710*/ 	.short	0x010a
        /*0712*/ 	.byte	0x04
	.zero		1


	//   ....[98]....
        /*0714*/ 	.word	0x000039d0
        /*0718*/ 	.word	0x000000ff
        /*071c*/ 	.word	0x00000000
        /*0720*/ 	.short	0x010a
        /*0722*/ 	.byte	0x04
	.zero		1


	//   ....[99]....
        /*0724*/ 	.word	0x00003a60
        /*0728*/ 	.word	0x000000ff
        /*072c*/ 	.word	0x00000000
        /*0730*/ 	.short	0x010a
        /*0732*/ 	.byte	0x04
	.zero		1


	//   ....[100]....
        /*0734*/ 	.word	0x00003b00
        /*0738*/ 	.word	0x00000000
        /*073c*/ 	.word	0x00000000
        /*0740*/ 	.short	0x010a
        /*0742*/ 	.byte	0xff
	.zero		1


	//   ....[101]....
        /*0744*/ 	.word	0x00003c30
        /*0748*/ 	.word	0x000000ff
        /*074c*/ 	.word	0x000001e8
        /*0750*/ 	.short	0x010a
        /*0752*/ 	.byte	0x2d
	.zero		1


	//   ....[102]....
        /*0754*/ 	.word	0x00003cd0
        /*0758*/ 	.word	0x000000ff
        /*075c*/ 	.word	0x000001e0
        /*0760*/ 	.short	0x010a
        /*0762*/ 	.byte	0x2d
	.zero		1


	//   ....[103]....
        /*0764*/ 	.word	0x00003d70
        /*0768*/ 	.word	0x000000ff
        /*076c*/ 	.word	0x00000000
        /*0770*/ 	.short	0x0101
        /*0772*/ 	.byte	0x06
	.zero		1


	//   ....[104]....
        /*0774*/ 	.word	0x00003db0
        /*0778*/ 	.word	0x000000ff
        /*077c*/ 	.word	0x000001e8
        /*0780*/ 	.short	0x0106
        /*0782*/ 	.byte	0x2d
	.zero		1


	//   ....[105]....
        /*0784*/ 	.word	0x00003df0
        /*0788*/ 	.word	0x00000000
        /*078c*/ 	.word	0x000001e8
        /*0790*/ 	.short	0x010a
        /*0792*/ 	.byte	0xff
	.zero		1


	//   ....[106]....
        /*0794*/ 	.word	0x00004300
        /*0798*/ 	.word	0x000000ff
        /*079c*/ 	.word	0x000001e0
        /*07a0*/ 	.short	0x010a
        /*07a2*/ 	.byte	0x07
	.zero		1


	//   ....[107]....
        /*07a4*/ 	.word	0x000043b0
        /*07a8*/ 	.word	0x000000ff
        /*07ac*/ 	.word	0x00000000
        /*07b0*/ 	.short	0x0101
        /*07b2*/ 	.byte	0x05
	.zero		1


	//   ....[108]....
        /*07b4*/ 	.word	0x000043c0
        /*07b8*/ 	.word	0x000000ff
        /*07bc*/ 	.word	0x00000200
        /*07c0*/ 	.short	0x010a
        /*07c2*/ 	.byte	0x09
	.zero		1


	//   ....[109]....
        /*07c4*/ 	.word	0x00004440
        /*07c8*/ 	.word	0x000000ff
        /*07cc*/ 	.word	0x00000000
        /*07d0*/ 	.short	0x010a
        /*07d2*/ 	.byte	0x04
	.zero		1


	//   ....[110]....
        /*07d4*/ 	.word	0x000044e0
        /*07d8*/ 	.word	0x000000ff
        /*07dc*/ 	.word	0x00000000
        /*07e0*/ 	.short	0x010a
        /*07e2*/ 	.byte	0x08
	.zero		1


	//   ....[111]....
        /*07e4*/ 	.word	0x00004620
        /*07e8*/ 	.word	0x000000ff
        /*07ec*/ 	.word	0x00000000
        /*07f0*/ 	.short	0x010a
        /*07f2*/ 	.byte	0x04
	.zero		1


	//   ....[112]....
        /*07f4*/ 	.word	0x00004850
        /*07f8*/ 	.word	0x000000ff
        /*07fc*/ 	.word	0x00000000
        /*0800*/ 	.short	0x010a
        /*0802*/ 	.byte	0x05
	.zero		1


	//   ....[113]....
        /*0804*/ 	.word	0x000048e0
        /*0808*/ 	.word	0x000000ff
        /*080c*/ 	.word	0x00000000
        /*0810*/ 	.short	0x010a
        /*0812*/ 	.byte	0x06
	.zero		1


	//   ....[114]....
        /*0814*/ 	.word	0x00004de0
        /*0818*/ 	.word	0x000000ff
        /*081c*/ 	.word	0x000001e0
        /*0820*/ 	.short	0x010a
        /*0822*/ 	.byte	0x0f
	.zero		1


	//   ....[115]....
        /*0824*/ 	.word	0x000050e0
        /*0828*/ 	.word	0x000000ff
        /*082c*/ 	.word	0x00000000
        /*0830*/ 	.short	0x0101
        /*0832*/ 	.byte	0x0e
	.zero		1


	//   ....[116]....
        /*0834*/ 	.word	0x00005410
        /*0838*/ 	.word	0x000000ff
        /*083c*/ 	.word	0x000001d8
        /*0840*/ 	.short	0x010a
        /*0842*/ 	.byte	0x0f
	.zero		1


	//   ....[117]....
        /*0844*/ 	.word	0x00005730
        /*0848*/ 	.word	0x000000ff
        /*084c*/ 	.word	0x000001b8
        /*0850*/ 	.short	0x010a
        /*0852*/ 	.byte	0x13
	.zero		1


	//   ....[118]....
        /*0854*/ 	.word	0x00005910
        /*0858*/ 	.word	0x000000ff
        /*085c*/ 	.word	0x000001a0
        /*0860*/ 	.short	0x010b
        /*0862*/ 	.byte	0x13
	.zero		1


	//   ....[119]....
        /*0864*/ 	.word	0x00005990
        /*0868*/ 	.word	0x000000ff
        /*086c*/ 	.word	0x00000000
        /*0870*/ 	.short	0x0101
        /*0872*/ 	.byte	0x15
	.zero		1


	//   ....[120]....
        /*0874*/ 	.word	0x000059d0
        /*0878*/ 	.word	0x000000ff
        /*087c*/ 	.word	0x000001b8
        /*0880*/ 	.short	0x010a
        /*0882*/ 	.byte	0x11
	.zero		1


	//   ....[121]....
        /*0884*/ 	.word	0x00005ba0
        /*0888*/ 	.word	0x000000ff
        /*088c*/ 	.word	0x000001a0
        /*0890*/ 	.short	0x010b
        /*0892*/ 	.byte	0x11
	.zero		1


	//   ....[122]....
        /*0894*/ 	.word	0x00005c10
        /*0898*/ 	.word	0x000000ff
        /*089c*/ 	.word	0x00000000
        /*08a0*/ 	.short	0x0101
        /*08a2*/ 	.byte	0x13
	.zero		1


	//   ....[123]....
        /*08a4*/ 	.word	0x00005c60
        /*08a8*/ 	.word	0x000000ff
        /*08ac*/ 	.word	0x00000000
        /*08b0*/ 	.short	0x010a
        /*08b2*/ 	.byte	0x04
	.zero		1


	//   ....[124]....
        /*08b4*/ 	.word	0x00005cf0
        /*08b8*/ 	.word	0x000000ff
        /*08bc*/ 	.word	0x00000000
        /*08c0*/ 	.short	0x010a
        /*08c2*/ 	.byte	0x04
	.zero		1


	//   ....[125]....
        /*08c4*/ 	.word	0x00005d90
        /*08c8*/ 	.word	0x00000000
        /*08cc*/ 	.word	0x00000000
        /*08d0*/ 	.short	0x010a
        /*08d2*/ 	.byte	0xff
	.zero		1


	//   ....[126]....
        /*08d4*/ 	.word	0x00006140
        /*08d8*/ 	.word	0x000000ff
        /*08dc*/ 	.word	0x000001e0
        /*08e0*/ 	.short	0x010a
        /*08e2*/ 	.byte	0x32
	.zero		1


	//   ....[127]....
        /*08e4*/ 	.word	0x00006240
        /*08e8*/ 	.word	0x000000ff
        /*08ec*/ 	.word	0x00000000
        /*08f0*/ 	.short	0x0101
        /*08f2*/ 	.byte	0x04
	.zero		1


	//   ....[128]....
        /*08f4*/ 	.word	0x00007050
        /*08f8*/ 	.word	0x00000000
        /*08fc*/ 	.word	0x000001a0
        /*0900*/ 	.short	0x010a
        /*0902*/ 	.byte	0xff
	.zero		1


	//   ....[129]....
        /*0904*/ 	.word	0x00007060
        /*0908*/ 	.word	0x00000053
        /*090c*/ 	.word	0x000001f0
        /*0910*/ 	.short	0x010a
        /*0912*/ 	.byte	0xff
	.zero		1


	//   ....[130]....
        /*0914*/ 	.word	0x000070f0
        /*0918*/ 	.word	0x00000000
        /*091c*/ 	.word	0x000001a0
        /*0920*/ 	.short	0x010a
        /*0922*/ 	.byte	0xff
	.zero		1


	//   ....[131]....
        /*0924*/ 	.word	0x00007270
        /*0928*/ 	.word	0x00000053
        /*092c*/ 	.word	0x000001f0
        /*0930*/ 	.short	0x010a
        /*0932*/ 	.byte	0xff
	.zero		1


	//   ....[132]....
        /*0934*/ 	.word	0x00007a50
        /*0938*/ 	.word	0x00000000
        /*093c*/ 	.word	0x00000000
        /*0940*/ 	.short	0x0101
        /*0942*/ 	.byte	0xff
	.zero		1


	//   ....[133]....
        /*0944*/ 	.word	0x00007a60
        /*0948*/ 	.word	0x00000003
        /*094c*/ 	.word	0x000001a0
        /*0950*/ 	.short	0x010a
        /*0952*/ 	.byte	0xff
	.zero		1


	//   ....[134]....
        /*0954*/ 	.word	0x00007b10
        /*0958*/ 	.word	0x00000003
        /*095c*/ 	.word	0x000001a0
        /*0960*/ 	.short	0x010a
        /*0962*/ 	.byte	0xff
	.zero		1


	//   ....[135]....
        /*0964*/ 	.word	0x00007e60
        /*0968*/ 	.word	0x000000ff
        /*096c*/ 	.word	0x00000000
        /*0970*/ 	.short	0x0101
        /*0972*/ 	.byte	0x05
	.zero		1


	//   ....[136]....
        /*0974*/ 	.word	0x000083e0
        /*0978*/ 	.word	0x00000002
        /*097c*/ 	.word	0x00000000
        /*0980*/ 	.short	0x0101
        /*0982*/ 	.byte	0xff
	.zero		1


	//   ....[137]....
        /*0984*/ 	.word	0x00008620
        /*0988*/ 	.word	0x000000ff
        /*098c*/ 	.word	0x00000000
        /*0990*/ 	.short	0x0101
        /*0992*/ 	.byte	0x04
	.zero		1


	//   ....[138]....
        /*0994*/ 	.word	0x00008650
        /*0998*/ 	.word	0x00000003
        /*099c*/ 	.word	0x000000d0
        /*09a0*/ 	.short	0x010a
        /*09a2*/ 	.byte	0xff
	.zero		1


	//   ....[139]....
        /*09a4*/ 	.word	0x000086b0
        /*09a8*/ 	.word	0x00000003
        /*09ac*/ 	.word	0x000000d0
        /*09b0*/ 	.short	0x010a
        /*09b2*/ 	.byte	0xff
	.zero		1


	//   ....[140]....
        /*09b4*/ 	.word	0x00008710
        /*09b8*/ 	.word	0x00000002
        /*09bc*/ 	.word	0x000001e0
        /*09c0*/ 	.short	0x010a
        /*09c2*/ 	.byte	0xff
	.zero		1


	//   ....[141]....
        /*09c4*/ 	.word	0x00008770
        /*09c8*/ 	.word	0x00000000
        /*09cc*/ 	.word	0x00000000
        /*09d0*/ 	.short	0x010a
        /*09d2*/ 	.byte	0xff
	.zero		1


	//   ....[142]....
        /*09d4*/ 	.word	0x000087d0
        /*09d8*/ 	.word	0x00000000
        /*09dc*/ 	.word	0x00000000
        /*09e0*/ 	.short	0x010a
        /*09e2*/ 	.byte	0xff
	.zero		1


	//   ....[143]....
        /*09e4*/ 	.word	0x00008830
        /*09e8*/ 	.word	0x00000000
        /*09ec*/ 	.word	0x00000000
        /*09f0*/ 	.short	0x010a
        /*09f2*/ 	.byte	0xff
	.zero		1


	//   ....[144]....
        /*09f4*/ 	.word	0x00008890
        /*09f8*/ 	.word	0x00000000
        /*09fc*/ 	.word	0x00000000
        /*0a00*/ 	.short	0x010a
        /*0a02*/ 	.byte	0xff
	.zero		1


	//   ....[145]....
        /*0a04*/ 	.word	0x000088f0
        /*0a08*/ 	.word	0x00000000
        /*0a0c*/ 	.word	0x00000000
        /*0a10*/ 	.short	0x010a
        /*0a12*/ 	.byte	0xff
	.zero		1


	//   ....[146]....
        /*0a14*/ 	.word	0x00008950
        /*0a18*/ 	.word	0x00000000
        /*0a1c*/ 	.word	0x00000000
        /*0a20*/ 	.short	0x010a
        /*0a22*/ 	.byte	0xff
	.zero		1


	//   ....[147]....
        /*0a24*/ 	.word	0x000089b0
        /*0a28*/ 	.word	0x00000000
        /*0a2c*/ 	.word	0x00000000
        /*0a30*/ 	.short	0x010a
        /*0a32*/ 	.byte	0xff
	.zero		1


	//   ....[148]....
        /*0a34*/ 	.word	0x00008a10
        /*0a38*/ 	.word	0x00000000
        /*0a3c*/ 	.word	0x00000000
        /*0a40*/ 	.short	0x010a
        /*0a42*/ 	.byte	0xff
	.zero		1


	//   ....[149]....
        /*0a44*/ 	.word	0x00008a70
        /*0a48*/ 	.word	0x00000000
        /*0a4c*/ 	.word	0x00000000
        /*0a50*/ 	.short	0x010a
        /*0a52*/ 	.byte	0xff
	.zero		1


	//   ....[150]....
        /*0a54*/ 	.word	0x00008ad0
        /*0a58*/ 	.word	0x00000000
        /*0a5c*/ 	.word	0x00000000
        /*0a60*/ 	.short	0x010a
        /*0a62*/ 	.byte	0xff
	.zero		1


	//   ....[151]....
        /*0a64*/ 	.word	0x00008b30
        /*0a68*/ 	.word	0x00000000
        /*0a6c*/ 	.word	0x00000000
        /*0a70*/ 	.short	0x010a
        /*0a72*/ 	.byte	0xff
	.zero		1


	//   ....[152]....
        /*0a74*/ 	.word	0x00008b90
        /*0a78*/ 	.word	0x00000000
        /*0a7c*/ 	.word	0x00000000
        /*0a80*/ 	.short	0x010a
        /*0a82*/ 	.byte	0xff
	.zero		1


	//   ....[153]....
        /*0a84*/ 	.word	0x00008bf0
        /*0a88*/ 	.word	0x00000000
        /*0a8c*/ 	.word	0x00000000
        /*0a90*/ 	.short	0x010a
        /*0a92*/ 	.byte	0xff
	.zero		1


	//   ....[154]....
        /*0a94*/ 	.word	0x00008c50
        /*0a98*/ 	.word	0x00000000
        /*0a9c*/ 	.word	0x00000000
        /*0aa0*/ 	.short	0x010a
        /*0aa2*/ 	.byte	0xff
	.zero		1


	//   ....[155]....
        /*0aa4*/ 	.word	0x00008cb0
        /*0aa8*/ 	.word	0x00000000
        /*0aac*/ 	.word	0x00000000
        /*0ab0*/ 	.short	0x010a
        /*0ab2*/ 	.byte	0xff
	.zero		1


	//   ....[156]....
        /*0ab4*/ 	.word	0x00008d10
        /*0ab8*/ 	.word	0x00000000
        /*0abc*/ 	.word	0x00000000
        /*0ac0*/ 	.short	0x010a
        /*0ac2*/ 	.byte	0xff
	.zero		1


	//   ....[157]....
        /*0ac4*/ 	.word	0x00008d70
        /*0ac8*/ 	.word	0x00000000
        /*0acc*/ 	.word	0x00000000
        /*0ad0*/ 	.short	0x010a
        /*0ad2*/ 	.byte	0xff
	.zero		1


	//   ....[158]....
        /*0ad4*/ 	.word	0x00008dd0
        /*0ad8*/ 	.word	0x00000000
        /*0adc*/ 	.word	0x00000000
        /*0ae0*/ 	.short	0x010a
        /*0ae2*/ 	.byte	0xff
	.zero		1


	//   ....[159]....
        /*0ae4*/ 	.word	0x00008e30
        /*0ae8*/ 	.word	0x00000000
        /*0aec*/ 	.word	0x00000000
        /*0af0*/ 	.short	0x010a
        /*0af2*/ 	.byte	0xff
	.zero		1


	//   ....[160]....
        /*0af4*/ 	.word	0x00008e90
        /*0af8*/ 	.word	0x00000000
        /*0afc*/ 	.word	0x00000000
        /*0b00*/ 	.short	0x010a
        /*0b02*/ 	.byte	0xff
	.zero		1


	//   ....[161]....
        /*0b04*/ 	.word	0x00008ef0
        /*0b08*/ 	.word	0x00000000
        /*0b0c*/ 	.word	0x00000000
        /*0b10*/ 	.short	0x010a
        /*0b12*/ 	.byte	0xff
	.zero		1


	//   ....[162]....
        /*0b14*/ 	.word	0x00008f50
        /*0b18*/ 	.word	0x00000000
        /*0b1c*/ 	.word	0x00000000
        /*0b20*/ 	.short	0x010a
        /*0b22*/ 	.byte	0xff
	.zero		1


	//   ....[163]....
        /*0b24*/ 	.word	0x00008fb0
        /*0b28*/ 	.word	0x00000000
        /*0b2c*/ 	.word	0x00000000
        /*0b30*/ 	.short	0x010a
        /*0b32*/ 	.byte	0xff
	.zero		1


	//   ....[164]....
        /*0b34*/ 	.word	0x00009010
        /*0b38*/ 	.word	0x00000000
        /*0b3c*/ 	.word	0x00000000
        /*0b40*/ 	.short	0x010a
        /*0b42*/ 	.byte	0xff
	.zero		1


	//   ....[165]....
        /*0b44*/ 	.word	0x00009070
        /*0b48*/ 	.word	0x00000000
        /*0b4c*/ 	.word	0x00000000
        /*0b50*/ 	.short	0x010a
        /*0b52*/ 	.byte	0xff
	.zero		1


	//   ....[166]....
        /*0b54*/ 	.word	0x000090d0
        /*0b58*/ 	.word	0x00000004
        /*0b5c*/ 	.word	0x000001e8
        /*0b60*/ 	.short	0x010a
        /*0b62*/ 	.byte	0xff
	.zero		1


	//   ....[167]....
        /*0b64*/ 	.word	0x00009130
        /*0b68*/ 	.word	0x00000004
        /*0b6c*/ 	.word	0x000001e0
        /*0b70*/ 	.short	0x010a
        /*0b72*/ 	.byte	0xff
	.zero		1


	//   ....[168]....
        /*0b74*/ 	.word	0x00009190
        /*0b78*/ 	.word	0x00000000
        /*0b7c*/ 	.word	0x000001e0
        /*0b80*/ 	.short	0x010a
        /*0b82*/ 	.byte	0xff
	.zero		1


	//   ....[169]....
        /*0b84*/ 	.word	0x000091f0
        /*0b88*/ 	.word	0x00000000
        /*0b8c*/ 	.word	0x00000200
        /*0b90*/ 	.short	0x010a
        /*0b92*/ 	.byte	0xff
	.zero		1


	//   ....[170]....
        /*0b94*/ 	.word	0x00009250
        /*0b98*/ 	.word	0x00000000
        /*0b9c*/ 	.word	0x00000000
        /*0ba0*/ 	.short	0x010a
        /*0ba2*/ 	.byte	0xff
	.zero		1


	//   ....[171]....
        /*0ba4*/ 	.word	0x000092b0
        /*0ba8*/ 	.word	0x00000000
        /*0bac*/ 	.word	0x00000000
        /*0bb0*/ 	.short	0x010a
        /*0bb2*/ 	.byte	0xff
	.zero		1


	//   ....[172]....
        /*0bb4*/ 	.word	0x00009310
        /*0bb8*/ 	.word	0x00000000
        /*0bbc*/ 	.word	0x00000000
        /*0bc0*/ 	.short	0x010a
        /*0bc2*/ 	.byte	0xff
	.zero		1


	//   ....[173]....
        /*0bc4*/ 	.word	0x00009370
        /*0bc8*/ 	.word	0x00000003
        /*0bcc*/ 	.word	0x000001e0
        /*0bd0*/ 	.short	0x010a
        /*0bd2*/ 	.byte	0xff
	.zero		1


	//   ....[174]....
        /*0bd4*/ 	.word	0x000093d0
        /*0bd8*/ 	.word	0x00000000
        /*0bdc*/ 	.word	0x000001d8
        /*0be0*/ 	.short	0x010a
        /*0be2*/ 	.byte	0xff
	.zero		1


	//   ....[175]....
        /*0be4*/ 	.word	0x00009430
        /*0be8*/ 	.word	0x00000000
        /*0bec*/ 	.word	0x000001b8
        /*0bf0*/ 	.short	0x010a
        /*0bf2*/ 	.byte	0xff
	.zero		1


	//   ....[176]....
        /*0bf4*/ 	.word	0x00009490
        /*0bf8*/ 	.word	0x00000003
        /*0bfc*/ 	.word	0x000001b8
        /*0c00*/ 	.short	0x010a
        /*0c02*/ 	.byte	0xff
	.zero		1


	//   ....[177]....
        /*0c04*/ 	.word	0x000094f0
        /*0c08*/ 	.word	0x00000000
        /*0c0c*/ 	.word	0x00000000
        /*0c10*/ 	.short	0x010a
        /*0c12*/ 	.byte	0xff
	.zero		1


	//   ....[178]....
        /*0c14*/ 	.word	0x00009550
        /*0c18*/ 	.word	0x00000000
        /*0c1c*/ 	.word	0x00000000
        /*0c20*/ 	.short	0x010a
        /*0c22*/ 	.byte	0xff
	.zero		1


	//   ....[179]....
        /*0c24*/ 	.word	0x000095b0
        /*0c28*/ 	.word	0x00000000
        /*0c2c*/ 	.word	0x000001e0
        /*0c30*/ 	.short	0x010a
        /*0c32*/ 	.byte	0xff
	.zero		1


	//   ....[180]....
        /*0c34*/ 	.word	0x00009600
        /*0c38*/ 	.word	0x00000000
        /*0c3c*/ 	.word	0x000001a0
        /*0c40*/ 	.short	0x010a
        /*0c42*/ 	.byte	0xff
	.zero		1


	//   ....[181]....
        /*0c44*/ 	.word	0x00009650
        /*0c48*/ 	.word	0x00000053
        /*0c4c*/ 	.word	0x000001f0
        /*0c50*/ 	.short	0x010a
        /*0c52*/ 	.byte	0xff
	.zero		1


	//   ....[182]....
        /*0c54*/ 	.word	0x000096a0
        /*0c58*/ 	.word	0x00000003
        /*0c5c*/ 	.word	0x000001a0
        /*0c60*/ 	.short	0x010a
        /*0c62*/ 	.byte	0xff
	.zero		1


	//----- nvinfo : EIATTR_NUM_MBARRIERS
	.align		4
.L_47:
        /*0c64*/ 	.byte	0x03, 0x38
        /*0c66*/ 	.short	0x0042


	//----- nvinfo : EIATTR_EXIT_INSTR_OFFSETS
	.align		4
        /*0c68*/ 	.byte	0x04, 0x1c
        /*0c6a*/ 	.short	(.L_49 - .L_48)


	//   ....[0]....
.L_48:
        /*0c6c*/ 	.word	0x00003b30


	//   ....[1]....
        /*0c70*/ 	.word	0x00003dc0


	//   ....[2]....
        /*0c74*/ 	.word	0x00003e20


	//   ....[3]....
        /*0c78*/ 	.word	0x00004b50


	//   ....[4]....
        /*0c7c*/ 	.word	0x00005dc0


	//   ....[5]....
        /*0c80*/ 	.word	0x00005e00


	//   ....[6]....
        /*0c84*/ 	.word	0x00008510


	//   ....[7]....
        /*0c88*/ 	.word	0x00008590


	//   ....[8]....
        /*0c8c*/ 	.word	0x000085c0


	//   ....[9]....
        /*0c90*/ 	.word	0x00008630


	//----- nvinfo : EIATTR_MAX_THREADS
	.align		4
.L_49:
        /*0c94*/ 	.byte	0x04, 0x05
        /*0c96*/ 	.short	(.L_51 - .L_50)
.L_50:
        /*0c98*/ 	.word	0x00000100
        /*0c9c*/ 	.word	0x00000001
        /*0ca0*/ 	.word	0x00000001


	//----- nvinfo : EIATTR_CRS_STACK_SIZE
	.align		4
.L_51:
        /*0ca4*/ 	.byte	0x04, 0x1e
        /*0ca6*/ 	.short	(.L_53 - .L_52)
.L_52:
        /*0ca8*/ 	.word	0x00000000


	//----- nvinfo : EIATTR_CBANK_PARAM_SIZE
	.align		4
.L_53:
        /*0cac*/ 	.byte	0x03, 0x19
        /*0cae*/ 	.short	0x0800


	//----- nvinfo : EIATTR_PARAM_CBANK
	.align		4
        /*0cb0*/ 	.byte	0x04, 0x0a
        /*0cb2*/ 	.short	(.L_55 - .L_54)
	.align		4
.L_54:
        /*0cb4*/ 	.word	index@(.nv.constant0._ZN7cutlass13device_kernelINS_4conv6kernel13ConvUniversalINS1_16ConvProblemShapeILNS1_8OperatorE2ELi2EEENS1_10collective14CollectiveConvINS1_47MainloopSm100TmaUmmaWarpSpecializedImplicitGemmILS5_2ELi26ELi2ELi1ELi2EN4cute5tupleIJNSA_1CILi2EEENSC_ILi1EEESE_EEEEENSB_IJNSC_ILi64EEENSB_IJSH_EEENSB_IJNSC_ILi32EEEEEEEEENS_6half_tESM_NSA_8TiledMMAINSA_8MMA_AtomIJNSA_20SM100_MMA_F16BF16_SSISM_SM_fLi64ELi64ELNSA_4UMMA5MajorE1ELSR_1ELNSQ_7ScaleInE0ELSS_0EEEEEENSA_6LayoutINSB_IJSE_SE_SE_EEENSB_IJNSC_ILi0EEESX_SX_EEEEENSB_IJNSA_10UnderscoreES10_S10_EEEEENS7_6detail27Sm100ImplicitGemmTileTraitsINSA_13SM90_TMA_LOADENSA_14ComposedLayoutINSA_7SwizzleILi3ELi4ELi3EEENSA_18smem_ptr_flag_bitsILi16EEENSV_INSB_IJSH_NSC_ILi8EEEEEENSB_IJSE_SH_EEEEEEEvEENS14_INSA_30SM90_TMA_LOAD_IM2COL_MULTICASTES1F_vEEEENS_8epilogue10collective18CollectiveEpilogueINS1K_23Sm100TmaWarpSpecializedILi3ELi2ELi16ELb1ELb0EEEJSL_NSB_IJNSV_ISH_SE_EENSV_ISJ_SE_EEEEESM_NSB_IJlNSB_IJSE_llEEESX_EEESM_S1T_NS1K_6fusion15FusionCallbacksIS1O_NS1U_17LinearCombinationISM_fSM_fLNS_15FloatRoundStyleE2EEESL_S1R_JEEENSA_5SM1004TMEM4LOAD26SM100_TMEM_LOAD_16dp256b4xES15_NS16_INS17_ILi2ELi4ELi3EEES1A_NSV_INSB_IJS1B_SJ_EEENSB_IJSJ_SE_EEEEEEENSA_17SM75_U32x4_LDSM_NENSA_14SM90_TMA_STOREES28_NSA_17SM90_U32x4_STSM_NENSA_39AutoVectorizingCopyWithAssumedAlignmentILi128EEEEEEvvEEEEvNT_6ParamsE)
        /*0cb8*/ 	.short	0x0380
        /*0cba*/ 	.short	0x0800


	//----- nvinfo : EIATTR_SW_WAR
	.align		4
.L_55:
        /*0cbc*/ 	.byte	0x04, 0x36
        /*0cbe*/ 	.short	(.L_57 - .L_56)
.L_56:
        /*0cc0*/ 	.word	0x00000008
.L_57:


//--------------------- .nv.callgraph             --------------------------
	.section	.nv.callgraph,"",@"SHT_CUDA_CALLGRAPH"
	.align	4
	.sectionentsize	8
	.align		4
        /*0000*/ 	.word	0x00000000
	.align		4
        /*0004*/ 	.word	0xffffffff
	.align		4
        /*0008*/ 	.word	index@(_ZN7cutlass13device_kernelINS_4conv6kernel13ConvUniversalINS1_16ConvProblemShapeILNS1_8OperatorE2ELi2EEENS1_10collective14CollectiveConvINS1_47MainloopSm100TmaUmmaWarpSpecializedImplicitGemmILS5_2ELi26ELi2ELi1ELi2EN4cute5tupleIJNSA_1CILi2EEENSC_ILi1EEESE_EEEEENSB_IJNSC_ILi64EEENSB_IJSH_EEENSB_IJNSC_ILi32EEEEEEEEENS_6half_tESM_NSA_8TiledMMAINSA_8MMA_AtomIJNSA_20SM100_MMA_F16BF16_SSISM_SM_fLi64ELi64ELNSA_4UMMA5MajorE1ELSR_1ELNSQ_7ScaleInE0ELSS_0EEEEEENSA_6LayoutINSB_IJSE_SE_SE_EEENSB_IJNSC_ILi0EEESX_SX_EEEEENSB_IJNSA_10UnderscoreES10_S10_EEEEENS7_6detail27Sm100ImplicitGemmTileTraitsINSA_13SM90_TMA_LOADENSA_14ComposedLayoutINSA_7SwizzleILi3ELi4ELi3EEENSA_18smem_ptr_flag_bitsILi16EEENSV_INSB_IJSH_NSC_ILi8EEEEEENSB_IJSE_SH_EEEEEEEvEENS14_INSA_30SM90_TMA_LOAD_IM2COL_MULTICASTES1F_vEEEENS_8epilogue10collective18CollectiveEpilogueINS1K_23Sm100TmaWarpSpecializedILi3ELi2ELi16ELb1ELb0EEEJSL_NSB_IJNSV_ISH_SE_EENSV_ISJ_SE_EEEEESM_NSB_IJlNSB_IJSE_llEEESX_EEESM_S1T_NS1K_6fusion15FusionCallbacksIS1O_NS1U_17LinearCombinationISM_fSM_fLNS_15FloatRoundStyleE2EEESL_S1R_JEEENSA_5SM1004TMEM4LOAD26SM100_TMEM_LOAD_16dp256b4xES15_NS16_INS17_ILi2ELi4ELi3EEES1A_NSV_INSB_IJS1B_SJ_EEENSB_IJSJ_SE_EEEEEEENSA_17SM75_U32x4_LDSM_NENSA_14SM90_TMA_STOREES28_NSA_17SM90_U32x4_STSM_NENSA_39AutoVectorizingCopyWithAssumedAlignmentILi128EEEEEEvvEEEEvNT_6ParamsE)
	.align		4
        /*000c*/ 	.word	index@(__assertfail)
	.align		4
        /*0010*/ 	.word	0x00000000
	.align		4
        /*0014*/ 	.word	0xfffffffe
	.align		4
        /*0018*/ 	.word	0x00000000
	.align		4
        /*001c*/ 	.word	0xfffffffd
	.align		4
        /*0020*/ 	.word	0x00000000
	.align		4
        /*0024*/ 	.word	0xfffffffc


//--------------------- .nv.constant4             --------------------------
	.section	.nv.constant4,"a",@progbits
	.align	8
	.align		8
.nv.constant4:
        /*0000*/ 	.dword	__assertfail
	.align		8
        /*0008*/ 	.dword	__unnamed_1
	.align		8
        /*0010*/ 	.dword	__unnamed_2
	.align		8
        /*0018*/ 	.dword	_ZN39_INTERNAL_fb3791d0_4_k_cu_232ccef9_29554cuda3std3__45__cpo5beginE
	.align		8
        /*0020*/ 	.dword	_ZN39_INTERNAL_fb3791d0_4_k_cu_232ccef9_29554cuda3std3__45__cpo3endE
	.align		8
        /*0028*/ 	.dword	_ZN39_INTERNAL_fb3791d0_4_k_cu_232ccef9_29554cuda3std3__45__cpo6cbeginE
	.align		8
        /*0030*/ 	.dword	_ZN39_INTERNAL_fb3791d0_4_k_cu_232ccef9_29554cuda3std3__45__cpo4cendE
	.align		8
        /*0038*/ 	.dword	_ZN39_INTERNAL_fb3791d0_4_k_cu_232ccef9_29554cuda3std3__441_GLOBAL__N__fb3791d0_4_k_cu_232ccef9_29556ignoreE
	.align		8
        /*0040*/ 	.dword	_ZN39_INTERNAL_fb3791d0_4_k_cu_232ccef9_29554cuda3std3__419piecewise_constructE
	.align		8
        /*0048*/ 	.dword	_ZN39_INTERNAL_fb3791d0_4_k_cu_232ccef9_29554cuda3std3__48in_placeE
	.align		8
        /*0050*/ 	.dword	_ZN39_INTERNAL_fb3791d0_4_k_cu_232ccef9_29554cuda3std6ranges3__45__cpo4swapE
	.align		8
        /*0058*/ 	.dword	_ZN39_INTERNAL_fb3791d0_4_k_cu_232ccef9_29554cuda3std6ranges3__45__cpo9iter_moveE
	.align		8
        /*0060*/ 	.dword	_ZN39_INTERNAL_fb3791d0_4_k_cu_232ccef9_29554cute7productE
	.align		8
        /*0068*/ 	.dword	_ZN39_INTERNAL_fb3791d0_4_k_cu_232ccef9_29554cute1_E
	.align		8
        /*0070*/ 	.dword	$str$27
	.align		8
        /*0078*/ 	.dword	$str$28
	.align		8
        /*0080*/ 	.dword	$str$29
	.align		8
        /*0088*/ 	.dword	$str$30


//--------------------- .text._ZN7cutlass13device_kernelINS_4conv6kernel13ConvUniversalINS1_16ConvProblemShapeILNS1_8OperatorE2ELi2EEENS1_10collective14CollectiveConvINS1_47MainloopSm100TmaUmmaWarpSpecializedImplicitGemmILS5_2ELi26ELi2ELi1ELi2EN4cute5tupleIJNSA_1CILi2EEENSC_ILi1EEESE_EEEEENSB_IJNSC_ILi64EEENSB_IJSH_EEENSB_IJNSC_ILi32EEEEEEEEENS_6half_tESM_NSA_8TiledMMAINSA_8MMA_AtomIJNSA_20SM100_MMA_F16BF16_SSISM_SM_fLi64ELi64ELNSA_4UMMA5MajorE1ELSR_1ELNSQ_7ScaleInE0ELSS_0EEEEEENSA_6LayoutINSB_IJSE_SE_SE_EEENSB_IJNSC_ILi0EEESX_SX_EEEEENSB_IJNSA_10UnderscoreES10_S10_EEEEENS7_6detail27Sm100ImplicitGemmTileTraitsINSA_13SM90_TMA_LOADENSA_14ComposedLayoutINSA_7SwizzleILi3ELi4ELi3EEENSA_18smem_ptr_flag_bitsILi16EEENSV_INSB_IJSH_NSC_ILi8EEEEEENSB_IJSE_SH_EEEEEEEvEENS14_INSA_30SM90_TMA_LOAD_IM2COL_MULTICASTES1F_vEEEENS_8epilogue10collective18CollectiveEpilogueINS1K_23Sm100TmaWarpSpecializedILi3ELi2ELi16ELb1ELb0EEEJSL_NSB_IJNSV_ISH_SE_EENSV_ISJ_SE_EEEEESM_NSB_IJlNSB_IJSE_llEEESX_EEESM_S1T_NS1K_6fusion15FusionCallbacksIS1O_NS1U_17LinearCombinationISM_fSM_fLNS_15FloatRoundStyleE2EEESL_S1R_JEEENSA_5SM1004TMEM4LOAD26SM100_TMEM_LOAD_16dp256b4xES15_NS16_INS17_ILi2ELi4ELi3EEES1A_NSV_INSB_IJS1B_SJ_EEENSB_IJSJ_SE_EEEEEEENSA_17SM75_U32x4_LDSM_NENSA_14SM90_TMA_STOREES28_NSA_17SM90_U32x4_STSM_NENSA_39AutoVectorizingCopyWithAssumedAlignmentILi128EEEEEEvvEEEEvNT_6ParamsE --------------------------
	.section	.text._ZN7cutlass13device_kernelINS_4conv6kernel13ConvUniversalINS1_16ConvProblemShapeILNS1_8OperatorE2ELi2EEENS1_10collective14CollectiveConvINS1_47MainloopSm100TmaUmmaWarpSpecializedImplicitGemmILS5_2ELi26ELi2ELi1ELi2EN4cute5tupleIJNSA_1CILi2EEENSC_ILi1EEESE_EEEEENSB_IJNSC_ILi64EEENSB_IJSH_EEENSB_IJNSC_ILi32EEEEEEEEENS_6half_tESM_NSA_8TiledMMAINSA_8MMA_AtomIJNSA_20SM100_MMA_F16BF16_SSISM_SM_fLi64ELi64ELNSA_4UMMA5MajorE1ELSR_1ELNSQ_7ScaleInE0ELSS_0EEEEEENSA_6LayoutINSB_IJSE_SE_SE_EEENSB_IJNSC_ILi0EEESX_SX_EEEEENSB_IJNSA_10UnderscoreES10_S10_EEEEENS7_6detail27Sm100ImplicitGemmTileTraitsINSA_13SM90_TMA_LOADENSA_14ComposedLayoutINSA_7SwizzleILi3ELi4ELi3EEENSA_18smem_ptr_flag_bitsILi16EEENSV_INSB_IJSH_NSC_ILi8EEEEEENSB_IJSE_SH_EEEEEEEvEENS14_INSA_30SM90_TMA_LOAD_IM2COL_MULTICASTES1F_vEEEENS_8epilogue10collective18CollectiveEpilogueINS1K_23Sm100TmaWarpSpecializedILi3ELi2ELi16ELb1ELb0EEEJSL_NSB_IJNSV_ISH_SE_EENSV_ISJ_SE_EEEEESM_NSB_IJlNSB_IJSE_llEEESX_EEESM_S1T_NS1K_6fusion15FusionCallbacksIS1O_NS1U_17LinearCombinationISM_fSM_fLNS_15FloatRoundStyleE2EEESL_S1R_JEEENSA_5SM1004TMEM4LOAD26SM100_TMEM_LOAD_16dp256b4xES15_NS16_INS17_ILi2ELi4ELi3EEES1A_NSV_INSB_IJS1B_SJ_EEENSB_IJSJ_SE_EEEEEEENSA_17SM75_U32x4_LDSM_NENSA_14SM90_TMA_STOREES28_NSA_17SM90_U32x4_STSM_NENSA_39AutoVectorizingCopyWithAssumedAlignmentILi128EEEEEEvvEEEEvNT_6ParamsE,"ax",@progbits
	.align	128
.text._ZN7cutlass13device_kernelINS_4conv6kernel13ConvUniversalINS1_16ConvProblemShapeILNS1_8OperatorE2ELi2EEENS1_10collective14CollectiveConvINS1_47MainloopSm100TmaUmmaWarpSpecializedImplicitGemmILS5_2ELi26ELi2ELi1ELi2EN4cute5tupleIJNSA_1CILi2EEENSC_ILi1EEESE_EEEEENSB_IJNSC_ILi64EEENSB_IJSH_EEENSB_IJNSC_ILi32EEEEEEEEENS_6half_tESM_NSA_8TiledMMAINSA_8MMA_AtomIJNSA_20SM100_MMA_F16BF16_SSISM_SM_fLi64ELi64ELNSA_4UMMA5MajorE1ELSR_1ELNSQ_7ScaleInE0ELSS_0EEEEEENSA_6LayoutINSB_IJSE_SE_SE_EEENSB_IJNSC_ILi0EEESX_SX_EEEEENSB_IJNSA_10UnderscoreES10_S10_EEEEENS7_6detail27Sm100ImplicitGemmTileTraitsINSA_13SM90_TMA_LOADENSA_14ComposedLayoutINSA_7SwizzleILi3ELi4ELi3EEENSA_18smem_ptr_flag_bitsILi16EEENSV_INSB_IJSH_NSC_ILi8EEEEEENSB_IJSE_SH_EEEEEEEvEENS14_INSA_30SM90_TMA_LOAD_IM2COL_MULTICASTES1F_vEEEENS_8epilogue10collective18CollectiveEpilogueINS1K_23Sm100TmaWarpSpecializedILi3ELi2ELi16ELb1ELb0EEEJSL_NSB_IJNSV_ISH_SE_EENSV_ISJ_SE_EEEEESM_NSB_IJlNSB_IJSE_llEEESX_EEESM_S1T_NS1K_6fusion15FusionCallbacksIS1O_NS1U_17LinearCombinationISM_fSM_fLNS_15FloatRoundStyleE2EEESL_S1R_JEEENSA_5SM1004TMEM4LOAD26SM100_TMEM_LOAD_16dp256b4xES15_NS16_INS17_ILi2ELi4ELi3EEES1A_NSV_INSB_IJS1B_SJ_EEENSB_IJSJ_SE_EEEEEEENSA_17SM75_U32x4_LDSM_NENSA_14SM90_TMA_STOREES28_NSA_17SM90_U32x4_STSM_NENSA_39AutoVectorizingCopyWithAssumedAlignmentILi128EEEEEEvvEEEEvNT_6ParamsE:
        .type           _ZN7cutlass13device_kernelINS_4conv6kernel13ConvUniversalINS1_16ConvProblemShapeILNS1_8OperatorE2ELi2EEENS1_10collective14CollectiveConvINS1_47MainloopSm100TmaUmmaWarpSpecializedImplicitGemmILS5_2ELi26ELi2ELi1ELi2EN4cute5tupleIJNSA_1CILi2EEENSC_ILi1EEESE_EEEEENSB_IJNSC_ILi64EEENSB_IJSH_EEENSB_IJNSC_ILi32EEEEEEEEENS_6half_tESM_NSA_8TiledMMAINSA_8MMA_AtomIJNSA_20SM100_MMA_F16BF16_SSISM_SM_fLi64ELi64ELNSA_4UMMA5MajorE1ELSR_1ELNSQ_7ScaleInE0ELSS_0EEEEEENSA_6LayoutINSB_IJSE_SE_SE_EEENSB_IJNSC_ILi0EEESX_SX_EEEEENSB_IJNSA_10UnderscoreES10_S10_EEEEENS7_6detail27Sm100ImplicitGemmTileTraitsINSA_13SM90_TMA_LOADENSA_14ComposedLayoutINSA_7SwizzleILi3ELi4ELi3EEENSA_18smem_ptr_flag_bitsILi16EEENSV_INSB_IJSH_NSC_ILi8EEEEEENSB_IJSE_SH_EEEEEEEvEENS14_INSA_30SM90_TMA_LOAD_IM2COL_MULTICASTES1F_vEEEENS_8epilogue10collective18CollectiveEpilogueINS1K_23Sm100TmaWarpSpecializedILi3ELi2ELi16ELb1ELb0EEEJSL_NSB_IJNSV_ISH_SE_EENSV_ISJ_SE_EEEEESM_NSB_IJlNSB_IJSE_llEEESX_EEESM_S1T_NS1K_6fusion15FusionCallbacksIS1O_NS1U_17LinearCombinationISM_fSM_fLNS_15FloatRoundStyleE2EEESL_S1R_JEEENSA_5SM1004TMEM4LOAD26SM100_TMEM_LOAD_16dp256b4xES15_NS16_INS17_ILi2ELi4ELi3EEES1A_NSV_INSB_IJS1B_SJ_EEENSB_IJSJ_SE_EEEEEEENSA_17SM75_U32x4_LDSM_NENSA_14SM90_TMA_STOREES28_NSA_17SM90_U32x4_STSM_NENSA_39AutoVectorizingCopyWithAssumedAlignmentILi128EEEEEEvvEEEEvNT_6ParamsE,@function
        .size           _ZN7cutlass13device_kernelINS_4conv6kernel13ConvUniversalINS1_16ConvProblemShapeILNS1_8OperatorE2ELi2EEENS1_10collective14CollectiveConvINS1_47MainloopSm100TmaUmmaWarpSpecializedImplicitGemmILS5_2ELi26ELi2ELi1ELi2EN4cute5tupleIJNSA_1CILi2EEENSC_ILi1EEESE_EEEEENSB_IJNSC_ILi64EEENSB_IJSH_EEENSB_IJNSC_ILi32EEEEEEEEENS_6half_tESM_NSA_8TiledMMAINSA_8MMA_AtomIJNSA_20SM100_MMA_F16BF16_SSISM_SM_fLi64ELi64ELNSA_4UMMA5MajorE1ELSR_1ELNSQ_7ScaleInE0ELSS_0EEEEEENSA_6LayoutINSB_IJSE_SE_SE_EEENSB_IJNSC_ILi0EEESX_SX_EEEEENSB_IJNSA_10UnderscoreES10_S10_EEEEENS7_6detail27Sm100ImplicitGemmTileTraitsINSA_13SM90_TMA_LOADENSA_14ComposedLayoutINSA_7SwizzleILi3ELi4ELi3EEENSA_18smem_ptr_flag_bitsILi16EEENSV_INSB_IJSH_NSC_ILi8EEEEEENSB_IJSE_SH_EEEEEEEvEENS14_INSA_30SM90_TMA_LOAD_IM2COL_MULTICASTES1F_vEEEENS_8epilogue10collective18CollectiveEpilogueINS1K_23Sm100TmaWarpSpecializedILi3ELi2ELi16ELb1ELb0EEEJSL_NSB_IJNSV_ISH_SE_EENSV_ISJ_SE_EEEEESM_NSB_IJlNSB_IJSE_llEEESX_EEESM_S1T_NS1K_6fusion15FusionCallbacksIS1O_NS1U_17LinearCombinationISM_fSM_fLNS_15FloatRoundStyleE2EEESL_S1R_JEEENSA_5SM1004TMEM4LOAD26SM100_TMEM_LOAD_16dp256b4xES15_NS16_INS17_ILi2ELi4ELi3EEES1A_NSV_INSB_IJS1B_SJ_EEENSB_IJSJ_SE_EEEEEEENSA_17SM75_U32x4_LDSM_NENSA_14SM90_TMA_STOREES28_NSA_17SM90_U32x4_STSM_NENSA_39AutoVectorizingCopyWithAssumedAlignmentILi128EEEEEEvvEEEEvNT_6ParamsE,(.L_x_218 - _ZN7cutlass13device_kernelINS_4conv6kernel13ConvUniversalINS1_16ConvProblemShapeILNS1_8OperatorE2ELi2EEENS1_10collective14CollectiveConvINS1_47MainloopSm100TmaUmmaWarpSpecializedImplicitGemmILS5_2ELi26ELi2ELi1ELi2EN4cute5tupleIJNSA_1CILi2EEENSC_ILi1EEESE_EEEEENSB_IJNSC_ILi64EEENSB_IJSH_EEENSB_IJNSC_ILi32EEEEEEEEENS_6half_tESM_NSA_8TiledMMAINSA_8MMA_AtomIJNSA_20SM100_MMA_F16BF16_SSISM_SM_fLi64ELi64ELNSA_4UMMA5MajorE1ELSR_1ELNSQ_7ScaleInE0ELSS_0EEEEEENSA_6LayoutINSB_IJSE_SE_SE_EEENSB_IJNSC_ILi0EEESX_SX_EEEEENSB_IJNSA_10UnderscoreES10_S10_EEEEENS7_6detail27Sm100ImplicitGemmTileTraitsINSA_13SM90_TMA_LOADENSA_14ComposedLayoutINSA_7SwizzleILi3ELi4ELi3EEENSA_18smem_ptr_flag_bitsILi16EEENSV_INSB_IJSH_NSC_ILi8EEEEEENSB_IJSE_SH_EEEEEEEvEENS14_INSA_30SM90_TMA_LOAD_IM2COL_MULTICASTES1F_vEEEENS_8epilogue10collective18CollectiveEpilogueINS1K_23Sm100TmaWarpSpecializedILi3ELi2ELi16ELb1ELb0EEEJSL_NSB_IJNSV_ISH_SE_EENSV_ISJ_SE_EEEEESM_NSB_IJlNSB_IJSE_llEEESX_EEESM_S1T_NS1K_6fusion15FusionCallbacksIS1O_NS1U_17LinearCombinationISM_fSM_fLNS_15FloatRoundStyleE2EEESL_S1R_JEEENSA_5SM1004TMEM4LOAD26SM100_TMEM_LOAD_16dp256b4xES15_NS16_INS17_ILi2ELi4ELi3EEES1A_NSV_INSB_IJS1B_SJ_EEENSB_IJSJ_SE_EEEEEEENSA_17SM75_U32x4_LDSM_NENSA_14SM90_TMA_STOREES28_NSA_17SM90_U32x4_STSM_NENSA_39AutoVectorizingCopyWithAssumedAlignmentILi128EEEEEEvvEEEEvNT_6ParamsE)
        .other          _ZN7cutlass13device_kernelINS_4conv6kernel13ConvUniversalINS1_16ConvProblemShapeILNS1_8OperatorE2ELi2EEENS1_10collective14CollectiveConvINS1_47MainloopSm100TmaUmmaWarpSpecializedImplicitGemmILS5_2ELi26ELi2ELi1ELi2EN4cute5tupleIJNSA_1CILi2EEENSC_ILi1EEESE_EEEEENSB_IJNSC_ILi64EEENSB_IJSH_EEENSB_IJNSC_ILi32EEEEEEEEENS_6half_tESM_NSA_8TiledMMAINSA_8MMA_AtomIJNSA_20SM100_MMA_F16BF16_SSISM_SM_fLi64ELi64ELNSA_4UMMA5MajorE1ELSR_1ELNSQ_7ScaleInE0ELSS_0EEEEEENSA_6LayoutINSB_IJSE_SE_SE_EEENSB_IJNSC_ILi0EEESX_SX_EEEEENSB_IJNSA_10UnderscoreES10_S10_EEEEENS7_6detail27Sm100ImplicitGemmTileTraitsINSA_13SM90_TMA_LOADENSA_14ComposedLayoutINSA_7SwizzleILi3ELi4ELi3EEENSA_18smem_ptr_flag_bitsILi16EEENSV_INSB_IJSH_NSC_ILi8EEEEEENSB_IJSE_SH_EEEEEEEvEENS14_INSA_30SM90_TMA_LOAD_IM2COL_MULTICASTES1F_vEEEENS_8epilogue10collective18CollectiveEpilogueINS1K_23Sm100TmaWarpSpecializedILi3ELi2ELi16ELb1ELb0EEEJSL_NSB_IJNSV_ISH_SE_EENSV_ISJ_SE_EEEEESM_NSB_IJlNSB_IJSE_llEEESX_EEESM_S1T_NS1K_6fusion15FusionCallbacksIS1O_NS1U_17LinearCombinationISM_fSM_fLNS_15FloatRoundStyleE2EEESL_S1R_JEEENSA_5SM1004TMEM4LOAD26SM100_TMEM_LOAD_16dp256b4xES15_NS16_INS17_ILi2ELi4ELi3EEES1A_NSV_INSB_IJS1B_SJ_EEENSB_IJSJ_SE_EEEEEEENSA_17SM75_U32x4_LDSM_NENSA_14SM90_TMA_STOREES28_NSA_17SM90_U32x4_STSM_NENSA_39AutoVectorizingCopyWithAssumedAlignmentILi128EEEEEEvvEEEEvNT_6ParamsE,@"STO_CUDA_ENTRY STV_DEFAULT"
_ZN7cutlass13device_kernelINS_4conv6kernel13ConvUniversalINS1_16ConvProblemShapeILNS1_8OperatorE2ELi2EEENS1_10collective14CollectiveConvINS1_47MainloopSm100TmaUmmaWarpSpecializedImplicitGemmILS5_2ELi26ELi2ELi1ELi2EN4cute5tupleIJNSA_1CILi2EEENSC_ILi1EEESE_EEEEENSB_IJNSC_ILi64EEENSB_IJSH_EEENSB_IJNSC_ILi32EEEEEEEEENS_6half_tESM_NSA_8TiledMMAINSA_8MMA_AtomIJNSA_20SM100_MMA_F16BF16_SSISM_SM_fLi64ELi64ELNSA_4UMMA5MajorE1ELSR_1ELNSQ_7ScaleInE0ELSS_0EEEEEENSA_6LayoutINSB_IJSE_SE_SE_EEENSB_IJNSC_ILi0EEESX_SX_EEEEENSB_IJNSA_10UnderscoreES10_S10_EEEEENS7_6detail27Sm100ImplicitGemmTileTraitsINSA_13SM90_TMA_LOADENSA_14ComposedLayoutINSA_7SwizzleILi3ELi4ELi3EEENSA_18smem_ptr_flag_bitsILi16EEENSV_INSB_IJSH_NSC_ILi8EEEEEENSB_IJSE_SH_EEEEEEEvEENS14_INSA_30SM90_TMA_LOAD_IM2COL_MULTICASTES1F_vEEEENS_8epilogue10collective18CollectiveEpilogueINS1K_23Sm100TmaWarpSpecializedILi3ELi2ELi16ELb1ELb0EEEJSL_NSB_IJNSV_ISH_SE_EENSV_ISJ_SE_EEEEESM_NSB_IJlNSB_IJSE_llEEESX_EEESM_S1T_NS1K_6fusion15FusionCallbacksIS1O_NS1U_17LinearCombinationISM_fSM_fLNS_15FloatRoundStyleE2EEESL_S1R_JEEENSA_5SM1004TMEM4LOAD26SM100_TMEM_LOAD_16dp256b4xES15_NS16_INS17_ILi2ELi4ELi3EEES1A_NSV_INSB_IJS1B_SJ_EEENSB_IJSJ_SE_EEEEEEENSA_17SM75_U32x4_LDSM_NENSA_14SM90_TMA_STOREES28_NSA_17SM90_U32x4_STSM_NENSA_39AutoVectorizingCopyWithAssumedAlignmentILi128EEEEEEvvEEEEvNT_6ParamsE:
[----:B------:R-:W1:Y:S01]  /*0000*/  LDC R1, c[0x0][0x37c] ;  /* 0x0000df00ff017b82 */ /* 0x000e620000000800 */
[----:B------:R-:W2:Y:S01]  /*0010*/  S2R R76, SR_TID.X ;  /* 0x00000000004c7919 */ /* 0x000ea20000002100 */
[----:B------:R-:W3:Y:S01]  /*0020*/  LDCU.64 UR6, c[0x0][0x890] ;  /* 0x00011200ff0677ac */ /* 0x000ee20008000a00 */
[----:B-1----:R-:W-:Y:S01]  /*0030*/  VIADD R1, R1, 0xfffffff8 ;  /* 0xfffffff801017836 */ /* 0x002fe20000000000 */
[----:B------:R-:W-:Y:S02]  /*0040*/  PRMT R59, RZ, 0x7610, R59 ;  /* 0x00007610ff3b7816 */ /* 0x000fe4000000003b */
[----:B------:R-:W-:Y:S01]  /*0050*/  ELECT P6, URZ, PT ;  /* 0x0000000000ff782f */ /* 0x000fe200038c0000 */
[----:B------:R-:W1:Y:S01]  /*0060*/  LDCU.64 UR46, c[0x0][0x358] ;  /* 0x00006b00ff2e77ac */ /* 0x000e620008000a00 */
[----:B---3--:R-:W-:-:S04]  /*0070*/  UISETP.NE.U32.AND UP0, UPT, UR6, URZ, UPT ;  /* 0x000000ff0600728c */ /* 0x008fc8000bf05070 */
[----:B------:R-:W-:Y:S01]  /*0080*/  UISETP.NE.AND.EX UP0, UPT, UR7, URZ, UPT, UP0 ;  /* 0x000000ff0700728c */ /* 0x000fe2000bf05300 */
[----:B--2---:R-:W-:-:S05]  /*0090*/  SHF.R.U32.HI R77, RZ, 0x5, R76 ;  /* 0x00000005ff4d7819 */ /* 0x004fca000001164c */
[----:B------:R-:W2:Y:S02]  /*00a0*/  SHFL.IDX PT, R0, R77, RZ, 0x1f ;  /* 0x00001fff4d007589 */ /* 0x000ea400000e0000 */
[----:B--2---:R-:W-:Y:S01]  /*00b0*/  R2UR UR4, R0 ;  /* 0x00000000000472ca */ /* 0x004fe200000e0000 */
[----:B-1----:R-:W-:-:S14]  /*00c0*/  BRA.U UP0, `(.L_x_0) ;  /* 0x00000001002c7547 */ /* 0x002fdc000b800000 */
[----:B------:R-:W1:Y:S02]  /*00d0*/  LDCU.64 UR8, c[0x0][0x888] ;  /* 0x00011100ff0877ac */ /* 0x000e640008000a00 */
[----:B-1----:R-:W-:-:S04]  /*00e0*/  UISETP.NE.U32.AND UP0, UPT, UR8, URZ, UPT ;  /* 0x000000ff0800728c */ /* 0x002fc8000bf05070 */
[----:B------:R-:W-:-:S09]  /*00f0*/  UISETP.NE.AND.EX UP0, UPT, UR9, URZ, UPT, UP0 ;  /* 0x000000ff0900728c */ /* 0x000fd2000bf05300 */
[----:B------:R-:W-:Y:S05]  /*0100*/  BRA.U !UP0, `(.L_x_1) ;  /* 0x0000000108107547 */ /* 0x000fea000b800000 */
[----:B------:R-:W1:Y:S02]  /*0110*/  LDC.64 R2, c[0x0][0x888] ;  /* 0x00022200ff027b82 */ /* 0x000e640000000a00 */
[----:B-1----:R1:W5:Y:S01]  /*0120*/  LDG.E R35, desc[UR46][R2.64] ;  /* 0x0000002e02237981 */ /* 0x002362000c1e1900 */
[----:B------:R-:W-:Y:S01]  /*0130*/  HFMA2 R59, -RZ, RZ, 0, 5.9604644775390625e-08 ;  /* 0x00000001ff3b7431 */ /* 0x000fe200000001ff */
[----:B------:R-:W-:Y:S05]  /*0140*/  BRA `(.L_x_0) ;  /* 0x00000000000c7947 */ /* 0x000fea0003800000 */
.L_x_1:
[----:B------:R-:W1:Y:S01]  /*0150*/  LDCU UR5, c[0x0][0x880] ;  /* 0x00011000ff0577ac */ /* 0x000e620008000800 */
[----:B------:R-:W-:Y:S01]  /*0160*/  HFMA2 R59, -RZ, RZ, 0, 5.9604644775390625e-08 ;  /* 0x00000001ff3b7431 */ /* 0x000fe200000001ff */
[----:B-1----:R-:W-:Y:S02]  /*0170*/  MOV R35, UR5 ;  /* 0x0000000500237c02 */ /* 0x002fe40008000f00 */
.L_x_0:
[----:B------:R-:W2:Y:S02]  /*0180*/  LDCU.64 UR8, c[0x0][0x8b0] ;  /* 0x00011600ff0877ac */ /* 0x000ea40008000a00 */
[----:B--2---:R-:W-:-:S04]  /*0190*/  UISETP.NE.U32.AND UP0, UPT, UR8, URZ, UPT ;  /* 0x000000ff0800728c */ /* 0x004fc8000bf05070 */
[----:B------:R-:W-:-:S09]  /*01a0*/  UISETP.NE.AND.EX UP0, UPT, UR9, URZ, UPT, UP0 ;  /* 0x000000ff0900728c */ /* 0x000fd2000bf05300 */
[----:B------:R-:W-:Y:S05]  /*01b0*/  BRA.U UP0, `(.L_x_2) ;  /* 0x0000000100247547 */ /* 0x000fea000b800000 */
[----:B------:R-:W2:Y:S02]  /*01c0*/  LDCU.64 UR8, c[0x0][0x8a8] ;  /* 0x00011500ff0877ac */ /* 0x000ea40008000a00 */
[----:B--2---:R-:W-:-:S04]  /*01d0*/  UISETP.NE.U32.AND UP0, UPT, UR8, URZ, UPT ;  /* 0x000000ff0800728c */ /* 0x004fc8000bf05070 */
[----:B------:R-:W-:-:S09]  /*01e0*/  UISETP.NE.AND.EX UP0, UPT, UR9, URZ, UPT, UP0 ;  /* 0x000000ff0900728c */ /* 0x000fd2000bf05300 */
[----:B------:R-:W-:Y:S05]  /*01f0*/  BRA.U !UP0, `(.L_x_3) ;  /* 0x00000001080c7547 */ /* 0x000fea000b800000 */
[----:B-1----:R-:W1:Y:S02]  /*0200*/  LDC.64 R2, c[0x0][0x8a8] ;  /* 0x00022a00ff027b82 */ /* 0x002e640000000a00 */
[----:B-1----:R2:W5:Y:S01]  /*0210*/  LDG.E R33, desc[UR46][R2.64] ;  /* 0x0000002e02217981 */ /* 0x002562000c1e1900 */
[----:B------:R-:W-:Y:S05]  /*0220*/  BRA `(.L_x_2) ;  /* 0x0000000000087947 */ /* 0x000fea0003800000 */
.L_x_3:
[----:B------:R-:W2:Y:S02]  /*0230*/  LDCU UR5, c[0x0][0x8a0] ;  /* 0x00011400ff0577ac */ /* 0x000ea40008000800 */
[----:B--2---:R-:W-:Y:S02]  /*0240*/  MOV R33, UR5 ;  /* 0x0000000500217c02 */ /* 0x004fe40008000f00 */
.L_x_2:
[----:B------:R-:W-:Y:S01]  /*0250*/  IMAD.U32 R0, RZ, RZ, UR4 ;  /* 0x00000004ff007e24 */ /* 0x000fe2000f8e00ff */
[----:B------:R-:W-:Y:S04]  /*0260*/  BSSY.RECONVERGENT B0, `(.L_x_4) ;  /* 0x000000c000007945 */ /* 0x000fe80003800200 */
[C---:B------:R-:W-:Y:S02]  /*0270*/  ISETP.NE.OR P1, PT, R0.reuse, 0x1, !P6 ;  /* 0x000000010000780c */ /* 0x040fe40007725670 */
[----:B------:R-:W-:-:S11]  /*0280*/  ISETP.NE.OR P0, PT, R0, 0x3, !P6 ;  /* 0x000000030000780c */ /* 0x000fd60007705670 */
[----:B------:R-:W-:Y:S05]  /*0290*/  @P1 BRA `(.L_x_5) ;  /* 0x0000000000201947 */ /* 0x000fea0003800000 */
[----:B------:R-:W3:Y:S02]  /*02a0*/  LDCU.64 UR8, c[0x0][0x348] ;  /* 0x00006900ff0877ac */ /* 0x000ee40008000a00 */
[----:B---3--:R-:W-:Y:S02]  /*02b0*/  UIADD3 UR10, UP1, UPT, UR8, 0x80, URZ ;  /* 0x00000080080a7890 */ /* 0x008fe4000ff3e0ff */
[----:B------:R-:W-:Y:S02]  /*02c0*/  UIADD3 UR8, UP0, UPT, UR8, 0x180, URZ ;  /* 0x0000018008087890 */ /* 0x000fe4000ff1e0ff */
[----:B------:R-:W-:Y:S02]  /*02d0*/  UIADD3.X UR11, UPT, UPT, URZ, UR9, URZ, UP1, !UPT ;  /* 0x00000009ff0b7290 */ /* 0x000fe40008ffe4ff */
[----:B------:R-:W-:-:S07]  /*02e0*/  UIADD3.X UR9, UPT, UPT, URZ, UR9, URZ, UP0, !UPT ;  /* 0x00000009ff097290 */ /* 0x000fce00087fe4ff */
[----:B------:R3:W-:Y:S02]  /*02f0*/  UTMACCTL.PF [UR10] ;  /* 0x000000000a0079b9 */ /* 0x0007e40008040000 */
[----:B------:R3:W-:Y:S02]  /*0300*/  UTMACCTL.PF [UR8] ;  /* 0x00000000080079b9 */ /* 0x0007e40008040000 */
[----:B---3--:R-:W-:Y:S01]  /*0310*/  NOP ;  /* 0x0000000000007918 */ /* 0x008fe20000000000 */
.L_x_5:
[----:B------:R-:W-:Y:S05]  /*0320*/  BSYNC.RECONVERGENT B0 ;  /* 0x0000000000007941 */ /* 0x000fea0003800200 */
.L_x_4:
[----:B------:R-:W-:Y:S04]  /*0330*/  BSSY.RECONVERGENT B0, `(.L_x_6) ;  /* 0x000000a000007945 */ /* 0x000fe80003800200 */
        /* <DEDUP_REMOVED lines=9> */
.L_x_7:
[----:B------:R-:W-:Y:S05]  /*03d0*/  BSYNC.RECONVERGENT B0 ;  /* 0x0000000000007941 */ /* 0x000fea0003800200 */
.L_x_6:
[----:B------:R-:W3:Y:S01]  /*03e0*/  LDCU.64 UR8, c[0x0][0x888] ;  /* 0x00011100ff0877ac */ /* 0x000ee20008000a00 */
[----:B------:R-:W-:Y:S02]  /*03f0*/  UISETP.EQ.U32.AND UP1, UPT, UR6, URZ, UPT ;  /* 0x000000ff0600728c */ /* 0x000fe4000bf22070 */
[----:B------:R-:W-:Y:S02]  /*0400*/  UPLOP3.LUT UP6, UPT, UPT, UPT, UPT, 0x80, 0x8 ;  /* 0x000000000008789c */ /* 0x000fe40003fcf070 */
[----:B---3--:R-:W-:-:S04]  /*0410*/  UISETP.NE.U32.AND UP0, UPT, UR8, URZ, UPT ;  /* 0x000000ff0800728c */ /* 0x008fc8000bf05070 */
[----:B------:R-:W-:-:S04]  /*0420*/  UISETP.NE.AND.EX UP0, UPT, UR9, URZ, UPT, UP0 ;  /* 0x000000ff0900728c */ /* 0x000fc8000bf05300 */
[----:B------:R-:W-:-:S04]  /*0430*/  UISETP.EQ.OR.EX UP2, UPT, UR7, URZ, !UP0, UP1 ;  /* 0x000000ff0700728c */ /* 0x000fc8000c742710 */
[----:B------:R-:W-:-:S05]  /*0440*/  UP2UR UR49, UPR, URZ, 0x4 ;  /* 0x00000004ff317883 */ /* 0x000fca0008000000 */
[----:B------:R-:W-:Y:S07]  /*0450*/  BRA.U !UP2, `(.L_x_8) ;  /* 0x000000010a207547 */ /* 0x000fee000b800000 */
[----:B------:R-:W-:Y:S01]  /*0460*/  UISETP.NE.U32.AND UP2, UPT, UR6, URZ, UPT ;  /* 0x000000ff0600728c */ /* 0x000fe2000bf45070 */
[----:B-----5:R-:W-:Y:S01]  /*0470*/  FSETP.NEU.AND P0, PT, R35, RZ, PT ;  /* 0x000000ff2300720b */ /* 0x020fe20003f0d000 */
[----:B------:R-:W-:Y:S02]  /*0480*/  USEL UR5, URZ, 0xffffffff, UP0 ;  /* 0xffffffffff057887 */ /* 0x000fe40008000000 */
[----:B------:R-:W-:-:S10]  /*0490*/  UISETP.NE.AND.EX UP2, UPT, UR7, URZ, UPT, UP2 ;  /* 0x000000ff0700728c */ /* 0x000fd4000bf45320 */
[----:B------:R-:W-:Y:S01]  /*04a0*/  VOTEU.ANY UP1, P0 ;  /* 0x0000000000ff7886 */ /* 0x000fe20000020100 */
[----:B------:R-:W-:-:S04]  /*04b0*/  @!UP2 USEL UR5, URZ, 0xffffffff, UP1 ;  /* 0xffffffffff05a887 */ /* 0x000fc80008800000 */
[----:B------:R-:W-:-:S04]  /*04c0*/  ULOP3.LUT UR5, UR5, 0x1, URZ, 0xc0, !UPT ;  /* 0x0000000105057892 */ /* 0x000fc8000f8ec0ff */
[----:B------:R-:W-:-:S11]  /*04d0*/  UISETP.NE.U32.AND UP6, UPT, UR5, 0x1, UPT ;  /* 0x000000010500788c */ /* 0x000fd6000bfc5070 */
.L_x_8:
[----:B-12---:R-:W1:Y:S02]  /*04e0*/  SHFL.IDX PT, R2, R77, RZ, 0x1f ;  /* 0x00001fff4d027589 */ /* 0x006e6400000e0000 */
[----:B-1----:R-:W-:-:S13]  /*04f0*/  ISETP.NE.AND P0, PT, R2, RZ, PT ;  /* 0x000000ff0200720c */ /* 0x002fda0003f05270 */
[----:B------:R-:W-:Y:S05]  /*0500*/  @P0 BRA `(.L_x_9) ;  /* 0x0000000400140947 */ /* 0x000fea0003800000 */
[----:B------:R-:W-:Y:S01]  /*0510*/  ELECT P0, URZ, PT ;  /* 0x0000000000ff782f */ /* 0x000fe20003800000 */
[----:B------:R-:W-:-:S12]  /*0520*/  BSSY.RECONVERGENT B0, `(.L_x_9) ;  /* 0x0000043000007945 */ /* 0x000fd80003800200 */
[----:B------:R-:W-:Y:S05]  /*0530*/  @!P0 BRA `(.L_x_10) ;  /* 0x0000000400048947 */ /* 0x000fea0003800000 */
[----:B------:R-:W1:Y:S01]  /*0540*/  S2UR UR7, SR_CgaCtaId ;  /* 0x00000000000779c3 */ /* 0x000e620000008800 */
[----:B------:R-:W-:Y:S01]  /*0550*/  UMOV UR8, 0x400 ;  /* 0x0000040000087882 */ /* 0x000fe20000000000 */
[----:B------:R-:W-:Y:S01]  /*0560*/  UMOV UR6, 0x1 ;  /* 0x0000000100067882 */ /* 0x000fe20000000000 */
[----:B------:R-:W-:Y:S02]  /*0570*/  UMOV UR5, 0x2 ;  /* 0x0000000200057882 */ /* 0x000fe40000000000 */
[----:B------:R-:W-:-:S04]  /*0580*/  UIADD3 UR10, UPT, UPT, -UR5, 0x100000, URZ ;  /* 0x00100000050a7890 */ /* 0x000fc8000fffe1ff */
[----:B------:R-:W-:Y:S02]  /*0590*/  USHF.L.U32 UR11, UR10, 0xb, URZ ;  /* 0x0000000b0a0b7899 */ /* 0x000fe400080006ff */
[----:B------:R-:W-:Y:S02]  /*05a0*/  USHF.L.U32 UR10, UR10, 0x1, URZ ;  /* 0x000000010a0a7899 */ /* 0x000fe400080006ff */
[----:B-1----:R-:W-:Y:S02]  /*05b0*/  ULEA UR7, UR7, UR8, 0x18 ;  /* 0x0000000807077291 */ /* 0x002fe4000f8ec0ff */
[----:B------:R-:W-:-:S04]  /*05c0*/  UIADD3 UR8, UPT, UPT, -UR6, 0x100000, URZ ;  /* 0x0010000006087890 */ /* 0x000fc8000fffe1ff */
[----:B------:R-:W-:Y:S02]  /*05d0*/  USHF.L.U32 UR9, UR8, 0xb, URZ ;  /* 0x0000000b08097899 */ /* 0x000fe400080006ff */
[----:B------:R-:W-:Y:S01]  /*05e0*/  USHF.L.U32 UR8, UR8, 0x1, URZ ;  /* 0x0000000108087899 */ /* 0x000fe200080006ff */
[----:B------:R-:W1:Y:S11]  /*05f0*/  FENCE.VIEW.ASYNC.S ;  /* 0x00000000000073c6 */ /* 0x000e760000000000 */
[----:B-1----:R1:W2:Y:S01]  /*0600*/  SYNCS.EXCH.64 URZ, [UR7], UR8 ;  /* 0x0000000807ff75b2 */ /* 0x0022a20008000100 */
[----:B------:R1:W3:Y:S01]  /*0610*/  SYNCS.EXCH.64 URZ, [UR7+0xd0], UR10 ;  /* 0x0000d00a07ff75b2 */ /* 0x0002e20008000100 */
[----:B------:R1:W4:Y:S01]  /*0620*/  SYNCS.EXCH.64 URZ, [UR7+0x8], UR8 ;  /* 0x0000080807ff75b2 */ /* 0x0003220008000100 */
[----:B------:R1:W1:Y:S01]  /*0630*/  SYNCS.EXCH.64 URZ, [UR7+0xd8], UR10 ;  /* 0x0000d80a07ff75b2 */ /* 0x0002620008000100 */
        /* <DEDUP_REMOVED lines=48> */
[----:B--234-:R-:W-:Y:S01]  /*0940*/  NOP ;  /* 0x0000000000007918 */ /* 0x01cfe20000000000 */
.L_x_10:
[----:B-1----:R-:W-:Y:S05]  /*0950*/  BSYNC.RECONVERGENT B0 ;  /* 0x0000000000007941 */ /* 0x002fea0003800200 */
.L_x_9:
[----:B------:R-:W1:Y:S01]  /*0960*/  SHFL.IDX PT, R2, R77, RZ, 0x1f ;  /* 0x00001fff4d027589 */ /* 0x000e6200000e0000 */
[----:B------:R-:W-:Y:S01]  /*0970*/  NOP ;  /* 0x0000000000007918 */ /* 0x000fe20000000000 */
[----:B-1----:R-:W-:-:S13]  /*0980*/  ISETP.NE.AND P0, PT, R2, 0x1, PT ;  /* 0x000000010200780c */ /* 0x002fda0003f05270 */
[----:B------:R-:W-:Y:S05]  /*0990*/  @P0 BRA `(.L_x_11) ;  /* 0x0000000000500947 */ /* 0x000fea0003800000 */
[----:B------:R-:W1:Y:S01]  /*09a0*/  S2UR UR7, SR_CgaCtaId ;  /* 0x00000000000779c3 */ /* 0x000e620000008800 */
[----:B------:R-:W-:Y:S01]  /*09b0*/  UMOV UR8, 0x400 ;  /* 0x0000040000087882 */ /* 0x000fe20000000000 */
[----:B------:R-:W-:Y:S01]  /*09c0*/  UMOV UR6, 0x20 ;  /* 0x0000002000067882 */ /* 0x000fe20000000000 */
[----:B------:R-:W-:Y:S01]  /*09d0*/  UMOV UR5, 0x80 ;  /* 0x0000008000057882 */ /* 0x000fe20000000000 */
[----:B------:R-:W-:Y:S01]  /*09e0*/  ELECT P0, URZ, PT ;  /* 0x0000000000ff782f */ /* 0x000fe20003800000 */
        /* <DEDUP_REMOVED lines=8> */
[----:B-1----:R1:W2:Y:S01]  /*0a70*/  SYNCS.EXCH.64 URZ, [UR7+0x1a0], UR8 ;  /* 0x0001a00807ff75b2 */ /* 0x0022a20008000100 */
[----:B------:R1:W3:Y:S01]  /*0a80*/  SYNCS.EXCH.64 URZ, [UR7+0x1b8], UR10 ;  /* 0x0001b80a07ff75b2 */ /* 0x0002e20008000100 */
[----:B------:R1:W4:Y:S01]  /*0a90*/  SYNCS.EXCH.64 URZ, [UR7+0x1a8], UR8 ;  /* 0x0001a80807ff75b2 */ /* 0x0003220008000100 */
[----:B------:R1:W1:Y:S01]  /*0aa0*/  SYNCS.EXCH.64 URZ, [UR7+0x1c0], UR10 ;  /* 0x0001c00a07ff75b2 */ /* 0x0002620008000100 */
[----:B------:R1:W1:Y:S01]  /*0ab0*/  SYNCS.EXCH.64 URZ, [UR7+0x1b0], UR8 ;  /* 0x0001b00807ff75b2 */ /* 0x0002620008000100 */
[----:B------:R1:W1:Y:S01]  /*0ac0*/  SYNCS.EXCH.64 URZ, [UR7+0x1c8], UR10 ;  /* 0x0001c80a07ff75b2 */ /* 0x0002620008000100 */
[----:B------:R-:W-:Y:S01]  /*0ad0*/  NOP ;  /* 0x0000000000007918 */ /* 0x000fe20000000000 */
.L_x_11:
[----:B------:R-:W2:Y:S01]  /*0ae0*/  SHFL.IDX PT, R2, R77, RZ, 0x1f ;  /* 0x00001fff4d027589 */ /* 0x000ea200000e0000 */
[----:B------:R-:W-:Y:S01]  /*0af0*/  NOP ;  /* 0x0000000000007918 */ /* 0x000fe20000000000 */
[----:B--2---:R-:W-:-:S13]  /*0b00*/  ISETP.NE.AND P0, PT, R2, 0x3, PT ;  /* 0x000000030200780c */ /* 0x004fda0003f05270 */
[----:B------:R-:W-:Y:S05]  /*0b10*/  @P0 BRA `(.L_x_12) ;  /* 0x0000000000300947 */ /* 0x000fea0003800000 */
[----:B------:R-:W2:Y:S01]  /*0b20*/  S2UR UR6, SR_CgaCtaId ;  /* 0x00000000000679c3 */ /* 0x000ea20000008800 */
[----:B-1----:R-:W-:Y:S01]  /*0b30*/  UMOV UR7, 0x400 ;  /* 0x0000040000077882 */ /* 0x002fe20000000000 */
[----:B------:R-:W-:Y:S01]  /*0b40*/  UMOV UR5, 0x20 ;  /* 0x0000002000057882 */ /* 0x000fe20000000000 */
[----:B------:R-:W-:Y:S01]  /*0b50*/  ELECT P0, URZ, PT ;  /* 0x0000000000ff782f */ /* 0x000fe20003800000 */
[----:B------:R-:W-:-:S04]  /*0b60*/  UIADD3 UR8, UPT, UPT, -UR5, 0x100000, URZ ;  /* 0x0010000005087890 */ /* 0x000fc8000fffe1ff */
[----:B------:R-:W-:Y:S02]  /*0b70*/  USHF.L.U32 UR9, UR8, 0xb, URZ ;  /* 0x0000000b08097899 */ /* 0x000fe400080006ff */
[----:B------:R-:W-:Y:S02]  /*0b80*/  USHF.L.U32 UR8, UR8, 0x1, URZ ;  /* 0x0000000108087899 */ /* 0x000fe400080006ff */
[----:B--2---:R-:W-:Y:S01]  /*0b90*/  ULEA UR6, UR6, UR7, 0x18 ;  /* 0x0000000706067291 */ /* 0x004fe2000f8ec0ff */
[----:B------:R-:W1:Y:S11]  /*0ba0*/  FENCE.VIEW.ASYNC.S ;  /* 0x00000000000073c6 */ /* 0x000e760000000000 */
[----:B-1----:R2:W1:Y:S01]  /*0bb0*/  SYNCS.EXCH.64 URZ, [UR6+0x1d0], UR8 ;  /* 0x0001d00806ff75b2 */ /* 0x0024620008000100 */
[----:B------:R2:W1:Y:S02]  /*0bc0*/  SYNCS.EXCH.64 URZ, [UR6+0x1d8], UR8 ;  /* 0x0001d80806ff75b2 */ /* 0x0004640008000100 */
[----:B--2---:R-:W-:Y:S01]  /*0bd0*/  NOP ;  /* 0x0000000000007918 */ /* 0x004fe20000000000 */
.L_x_12:
[----:B------:R-:W2:Y:S01]  /*0be0*/  SHFL.IDX PT, R2, R77, RZ, 0x1f ;  /* 0x00001fff4d027589 */ /* 0x000ea200000e0000 */
[----:B------:R-:W-:Y:S01]  /*0bf0*/  NOP ;  /* 0x0000000000007918 */ /* 0x000fe20000000000 */
[----:B--2---:R-:W-:-:S13]  /*0c00*/  ISETP.NE.AND P0, PT, R2, 0x4, PT ;  /* 0x000000040200780c */ /* 0x004fda0003f05270 */
[----:B------:R-:W-:Y:S05]  /*0c10*/  @P0 BRA `(.L_x_13) ;  /* 0x0000000000440947 */ /* 0x000fea0003800000 */
[----:B------:R-:W2:Y:S01]  /*0c20*/  S2UR UR6, SR_CgaCtaId ;  /* 0x00000000000679c3 */ /* 0x000ea20000008800 */
[----:B-1----:R-:W-:Y:S01]  /*0c30*/  UMOV UR8, 0x1e0 ;  /* 0x000001e000087882 */ /* 0x002fe20000000000 */
[----:B------:R-:W-:Y:S01]  /*0c40*/  UMOV UR7, 0x400 ;  /* 0x0000040000077882 */ /* 0x000fe20000000000 */
[----:B------:R-:W-:Y:S01]  /*0c50*/  USEL UR8, UR8, 0x1a0, UP6 ;  /* 0x000001a008087887 */ /* 0x000fe2000b000000 */
[----:B------:R-:W-:Y:S01]  /*0c60*/  UMOV UR5, 0x1 ;  /* 0x0000000100057882 */ /* 0x000fe20000000000 */
[----:B------:R-:W-:Y:S01]  /*0c70*/  ELECT P0, URZ, PT ;  /* 0x0000000000ff782f */ /* 0x000fe20003800000 */
[----:B------:R-:W-:-:S04]  /*0c80*/  UIADD3 UR10, UPT, UPT, -UR5, 0x100000, URZ ;  /* 0x00100000050a7890 */ /* 0x000fc8000fffe1ff */
[----:B------:R-:W-:Y:S02]  /*0c90*/  USHF.L.U32 UR11, UR10, 0xb, URZ ;  /* 0x0000000b0a0b7899 */ /* 0x000fe400080006ff */
[----:B------:R-:W-:Y:S02]  /*0ca0*/  USHF.L.U32 UR10, UR10, 0x1, URZ ;  /* 0x000000010a0a7899 */ /* 0x000fe400080006ff */
        /* <DEDUP_REMOVED lines=8> */
.L_x_13:
[----:B------:R-:W2:Y:S01]  /*0d30*/  SHFL.IDX PT, R2, R77, RZ, 0x1f ;  /* 0x00001fff4d027589 */ /* 0x000ea200000e0000 */
[----:B------:R-:W1:Y:S01]  /*0d40*/  S2UR UR45, SR_CgaCtaId ;  /* 0x00000000002d79c3 */ /* 0x000e620000008800 */
[----:B------:R-:W-:Y:S01]  /*0d50*/  NOP ;  /* 0x0000000000007918 */ /* 0x000fe20000000000 */
[----:B--2---:R-:W-:-:S13]  /*0d60*/  ISETP.NE.AND P0, PT, R2, 0x5, PT ;  /* 0x000000050200780c */ /* 0x004fda0003f05270 */
[----:B-1----:R-:W-:Y:S05]  /*0d70*/  @P0 BRA `(.L_x_14) ;  /* 0x0000000000440947 */ /* 0x002fea0003800000 */
[----:B------:R-:W-:Y:S01]  /*0d80*/  UMOV UR7, 0x400 ;  /* 0x0000040000077882 */ /* 0x000fe20000000000 */
[----:B------:R-:W-:Y:S01]  /*0d90*/  UMOV UR6, 0x1 ;  /* 0x0000000100067882 */ /* 0x000fe20000000000 */
[----:B------:R-:W-:Y:S01]  /*0da0*/  UMOV UR5, 0x80 ;  /* 0x0000008000057882 */ /* 0x000fe20000000000 */
[----:B------:R-:W-:Y:S02]  /*0db0*/  ULEA UR7, UR45, UR7, 0x18 ;  /* 0x000000072d077291 */ /* 0x000fe4000f8ec0ff */
[----:B------:R-:W-:-:S04]  /*0dc0*/  UIADD3 UR8, UPT, UPT, -UR6, 0x100000, URZ ;  /* 0x0010000006087890 */ /* 0x000fc8000fffe1ff */
[----:B------:R-:W-:Y:S02]  /*0dd0*/  USHF.L.U32 UR9, UR8, 0xb, URZ ;  /* 0x0000000b08097899 */ /* 0x000fe400080006ff */
[----:B------:R-:W-:Y:S02]  /*0de0*/  USHF.L.U32 UR8, UR8, 0x1, URZ ;  /* 0x0000000108087899 */ /* 0x000fe400080006ff */
[----:B------:R-:W-:-:S04]  /*0df0*/  UIADD3 UR10, UPT, UPT, -UR5, 0x100000, URZ ;  /* 0x00100000050a7890 */ /* 0x000fc8000fffe1ff */
[----:B------:R-:W-:Y:S02]  /*0e00*/  USHF.L.U32 UR11, UR10, 0xb, URZ ;  /* 0x0000000b0a0b7899 */ /* 0x000fe400080006ff */
[----:B------:R-:W-:Y:S01]  /*0e10*/  USHF.L.U32 UR10, UR10, 0x1, URZ ;  /* 0x000000010a0a7899 */ /* 0x000fe200080006ff */
[----:B------:R-:W-:Y:S01]  /*0e20*/  ELECT P0, URZ, PT ;  /* 0x0000000000ff782f */ /* 0x000fe20003800000 */
[----:B------:R-:W1:Y:S02]  /*0e30*/  FENCE.VIEW.ASYNC.S ;  /* 0x00000000000073c6 */ /* 0x000e640000000000 */
[----:B-1----:R1:W2:Y:S08]  /*0e40*/  SYNCS.EXCH.64 URZ, [UR7+0x1f0], UR8 ;  /* 0x0001f00807ff75b2 */ /* 0x0022b00008000100 */
[----:B------:R1:W1:Y:S01]  /*0e50*/  SYNCS.EXCH.64 URZ, [UR7+0x200], UR10 ;  /* 0x0002000a07ff75b2 */ /* 0x0002620008000100 */
[----:B------:R1:W1:Y:S01]  /*0e60*/  SYNCS.EXCH.64 URZ, [UR7+0x1f8], UR8 ;  /* 0x0001f80807ff75b2 */ /* 0x0002620008000100 */
[----:B------:R1:W1:Y:S01]  /*0e70*/  SYNCS.EXCH.64 URZ, [UR7+0x208], UR10 ;  /* 0x0002080a07ff75b2 */ /* 0x0002620008000100 */
[----:B------:R-:W-:Y:S01]  /*0e80*/  NOP ;  /* 0x0000000000007918 */ /* 0x000fe20000000000 */
.L_x_14:
[----:B------:R-:W3:Y:S01]  /*0e90*/  LDCU UR5, c[0x0][0x36c] ;  /* 0x00006d80ff0577ac */ /* 0x000ee20008000800 */
[----:B------:R-:W-:Y:S01]  /*0ea0*/  ISETP.NE.OR P6, PT, R0, 0x2, !P6 ;  /* 0x000000020000780c */ /* 0x000fe200077c5670 */
[----:B------:R-:W-:Y:S01]  /*0eb0*/  NOP ;  /* 0x0000000000007918 */ /* 0x000fe20000000000 */
[----:B------:R-:W-:Y:S01]  /*0ec0*/  LOP3.LUT R8, R76, 0x1f, RZ, 0xc0, !PT ;  /* 0x0000001f4c087812 */ /* 0x000fe200078ec0ff */
[----:B------:R-:W-:Y:S02]  /*0ed0*/  UISETP.NE.AND UP5, UPT, UR4, 0x2, UPT ;  /* 0x000000020400788c */ /* 0x000fe4000bfa5270 */
[----:B------:R-:W-:Y:S02]  /*0ee0*/  UISETP.NE.AND UP4, UPT, UR4, URZ, UPT ;  /* 0x000000ff0400728c */ /* 0x000fe4000bf85270 */
[----:B---3--:R-:W-:-:S09]  /*0ef0*/  UISETP.EQ.U32.AND UP1, UPT, UR5, 0x1, UPT ;  /* 0x000000010500788c */ /* 0x008fd2000bf22070 */
[----:B------:R-:W-:Y:S05]  /*0f00*/  BRA.U !UP1, `(.L_x_15) ;  /* 0x0000000109087547 */ /* 0x000fea000b800000 */
[----:B-12-4-:R-:W-:Y:S01]  /*0f10*/  UCGABAR_ARV ;  /* 0x00000000000079c7 */ /* 0x016fe20008000000 */
[----:B------:R-:W-:Y:S05]  /*0f20*/  BRA `(.L_x_16) ;  /* 0x0000000000047947 */ /* 0x000fea0003800000 */
.L_x_15:
[----:B-12-4-:R-:W-:Y:S01]  /*0f30*/  NOP ;  /* 0x0000000000007918 */ /* 0x016fe20000000000 */
.L_x_16:
[----:B------:R-:W1:Y:S01]  /*0f40*/  S2R R19, SR_CTAID.Y ;  /* 0x0000000000137919 */ /* 0x000e620000002600 */
[----:B------:R-:W2:Y:S01]  /*0f50*/  S2UR UR6, SR_CTAID.X ;  /* 0x00000000000679c3 */ /* 0x000ea20000002500 */
[----:B------:R-:W-:-:S05]  /*0f60*/  CS2R.32 R64, SR_CgaSize ;  /* 0x0000000000407805 */ /* 0x000fca0000008a00 */
[----:B------:R-:W-:-:S05]  /*0f70*/  IMAD R64, R64, -0xa0, RZ ;  /* 0xffffff6040407824 */ /* 0x000fca00078e02ff */
[----:B------:R-:W-:-:S14]  /*0f80*/  R2UR UR7, R64 ;  /* 0x00000000400772ca */ /* 0x000fdc00000e0000 */
[----:B------:R-:W3:Y:S01]  /*0f90*/  LDCU UR7, c[0x0][UR7+0x2b0] ;  /* 0x00005600070777ac */ /* 0x000ee20008000800 */
[----:B------:R-:W-:-:S05]  /*0fa0*/  CS2R.32 R64, SR_CgaSize ;  /* 0x0000000000407805 */ /* 0x000fca0000008a00 */
[----:B------:R-:W-:-:S05]  /*0fb0*/  IMAD R64, R64, -0xa0, RZ ;  /* 0xffffff6040407824 */ /* 0x000fca00078e02ff */
[----:B------:R-:W-:-:S14]  /*0fc0*/  R2UR UR5, R64 ;  /* 0x00000000400572ca */ /* 0x000fdc00000e0000 */
[----:B------:R-:W4:Y:S01]  /*0fd0*/  LDCU UR5, c[0x0][UR5+0x2b4] ;  /* 0x00005680050577ac */ /* 0x000f220008000800 */
[----:B------:R-:W-:-:S05]  /*0fe0*/  CS2R.32 R0, SR_CgaSize ;  /* 0x0000000000007805 */ /* 0x000fca0000008a00 */
[----:B------:R-:W-:-:S06]  /*0ff0*/  IMAD R0, R0, -0xa0, RZ ;  /* 0xffffff6000007824 */ /* 0x000fcc00078e02ff */
[----:B------:R-:W4:Y:S01]  /*1000*/  LDC R0, c[0x0][R0+0x2a4] ;  /* 0x0000a90000007b82 */ /* 0x000f220000000800 */
[----:B------:R-:W-:Y:S02]  /*1010*/  USHF.L.U32 UR36, UR45, 0xa, URZ ;  /* 0x0000000a2d247899 */ /* 0x000fe400080006ff */
[----:B------:R-:W-:Y:S02]  /*1020*/  USHF.L.U32 UR22, UR45, 0x4, URZ ;  /* 0x000000042d167899 */ /* 0x000fe400080006ff */
[----:B------:R-:W-:Y:S02]  /*1030*/  ULOP3.LUT UR36, UR36, 0x400, URZ, 0xc0, !UPT ;  /* 0x0000040024247892 */ /* 0x000fe4000f8ec0ff */
[----:B------:R-:W-:Y:S01]  /*1040*/  ULOP3.LUT UR22, UR22, 0x10, URZ, 0xc0, !UPT ;  /* 0x0000001016167892 */ /* 0x000fe2000f8ec0ff */
[----:B------:R-:W4:Y:S01]  /*1050*/  LDC R11, c[0x0][0xb24] ;  /* 0x0002c900ff0b7b82 */ /* 0x000f220000000800 */
[----:B------:R-:W-:Y:S01]  /*1060*/  UISETP.NE.AND UP2, UPT, UR4, 0x2, UPT ;  /* 0x000000020400788c */ /* 0x000fe2000bf45270 */
[----:B--2---:R-:W-:-:S02]  /*1070*/  I2FP.F32.U32 R64, UR6 ;  /* 0x0000000600407c45 */ /* 0x004fc40008201000 */
[----:B------:R-:W-:-:S05]  /*1080*/  CS2R.32 R3, SR_CgaSize ;  /* 0x0000000000037805 */ /* 0x000fca0000008a00 */
[----:B------:R-:W-:-:S06]  /*1090*/  IMAD R3, R3, -0xa0, RZ ;  /* 0xffffff6003037824 */ /* 0x000fcc00078e02ff */
[----:B------:R-:W2:Y:S01]  /*10a0*/  LDC R3, c[0x0][R3+0x2a0] ;  /* 0x0000a80003037b82 */ /* 0x000ea20000000800 */
[----:B------:R-:W-:Y:S01]  /*10b0*/  MOV R37, UR6 ;  /* 0x0000000600257c02 */ /* 0x000fe20008000f00 */
[----:B---3--:R-:W-:Y:S01]  /*10c0*/  FMUL R64, R64, UR7 ;  /* 0x0000000740407c20 */ /* 0x008fe20008400000 */
[----:B-1----:R-:W-:-:S05]  /*10d0*/  I2FP.F32.U32 R2, R19 ;  /* 0x0000001300027245 */ /* 0x002fca0000201000 */
[----:B------:R-:W1:Y:S01]  /*10e0*/  S2UR UR48, SR_CTAID.Z ;  /* 0x00000000003079c3 */ /* 0x000e620000002700 */
[----:B------:R-:W3:Y:S01]  /*10f0*/  F2I.U32.TRUNC.NTZ R64, R64 ;  /* 0x0000004000407305 */ /* 0x000ee2000020f000 */
[----:B----4-:R-:W-:Y:S01]  /*1100*/  FMUL R2, R2, UR5 ;  /* 0x0000000502027c20 */ /* 0x010fe20008400000 */
[----:B------:R-:W4:Y:S01]  /*1110*/  LDCU UR5, c[0x0][0xb30] ;  /* 0x00016600ff0577ac */ /* 0x000f220008000800 */
[----:B------:R-:W-:-:S04]  /*1120*/  ISETP.GE.AND P0, PT, R11, 0x1, PT ;  /* 0x000000010b00780c */ /* 0x000fc80003f06270 */
[----:B------:R-:W1:Y:S01]  /*1130*/  LDC R26, c[0x0][0xb24] ;  /* 0x0002c900ff1a7b82 */ /* 0x000e620000000800 */
[----:B------:R-:W4:Y:S01]  /*1140*/  F2I.U32.TRUNC.NTZ R58, R2 ;  /* 0x00000002003a7305 */ /* 0x000f22000020f000 */
[----:B---3--:R-:W-:-:S05]  /*1150*/  IADD3 R64, PT, PT, -R64, RZ, RZ ;  /* 0x000000ff40407210 */ /* 0x008fca0007ffe1ff */
[----:B--2---:R-:W-:Y:S01]  /*1160*/  IMAD R64, R3, R64, UR6 ;  /* 0x0000000603407e24 */ /* 0x004fe2000f8e0240 */
[----:B----4-:R-:W-:-:S05]  /*1170*/  IADD3 R58, PT, PT, -R58, RZ, RZ ;  /* 0x000000ff3a3a7210 */ /* 0x010fca0007ffe1ff */
[----:B------:R-:W-:Y:S01]  /*1180*/  IMAD R58, R0, R58, R19 ;  /* 0x0000003a003a7224 */ /* 0x000fe200078e0213 */
[----:B------:R-:W-:Y:S01]  /*1190*/  PRMT R0, RZ, 0x7610, R0 ;  /* 0x00007610ff007816 */ /* 0x000fe20000000000 */
[----:B------:R-:W-:Y:S06]  /*11a0*/  BRA.U UP4, `(.L_x_17) ;  /* 0x0000000104207547 */ /* 0x000fec000b800000 */
[C---:B------:R-:W-:Y:S02]  /*11b0*/  ISETP.NE.AND P3, PT, R58.reuse, RZ, PT ;  /* 0x000000ff3a00720c */ /* 0x040fe40003f65270 */
[----:B------:R-:W-:Y:S02]  /*11c0*/  ISETP.NE.AND P1, PT, R58, RZ, PT ;  /* 0x000000ff3a00720c */ /* 0x000fe40003f25270 */
[C---:B------:R-:W-:Y:S02]  /*11d0*/  ISETP.NE.AND P2, PT, R64.reuse, 0x1, PT ;  /* 0x000000014000780c */ /* 0x040fe40003f45270 */
[----:B------:R-:W-:Y:S02]  /*11e0*/  SEL R0, RZ, 0x2, P3 ;  /* 0x00000002ff007807 */ /* 0x000fe40001800000 */
[----:B------:R-:W-:Y:S02]  /*11f0*/  ISETP.EQ.OR P1, PT, R64, RZ, !P1 ;  /* 0x000000ff4000720c */ /* 0x000fe40004f22670 */
[----:B------:R-:W-:-:S02]  /*1200*/  SEL R0, R0, 0x2, P2 ;  /* 0x0000000200007807 */ /* 0x000fc40001000000 */
[----:B------:R-:W-:-:S05]  /*1210*/  SEL R3, RZ, 0x1, !P1 ;  /* 0x00000001ff037807 */ /* 0x000fca0004800000 */
[----:B------:R-:W-:Y:S02]  /*1220*/  IMAD.IADD R0, R3, 0x1, R0 ;  /* 0x0000000103007824 */ /* 0x000fe400078e0200 */
.L_x_17:
[----:B------:R-:W-:Y:S05]  /*1230*/  @!P0 BRA `(.L_x_18) ;  /* 0x0000000000b88947 */ /* 0x000fea0003800000 */
[----:B------:R-:W2:Y:S01]  /*1240*/  LDC.64 R4, c[0x0][0xb18] ;  /* 0x0002c600ff047b82 */ /* 0x000ea20000000a00 */
[----:B------:R-:W-:-:S07]  /*1250*/  ISETP.NE.AND P0, PT, R11, 0x1, PT ;  /* 0x000000010b00780c */ /* 0x000fce0003f05270 */
[----:B------:R-:W3:Y:S08]  /*1260*/  LDC R10, c[0x0][0xb0c] ;  /* 0x0002c300ff0a7b82 */ /* 0x000ef00000000800 */
[----:B------:R-:W4:Y:S08]  /*1270*/  LDC R13, c[0x0][0x370] ;  /* 0x0000dc00ff0d7b82 */ /* 0x000f300000000800 */
[----:B------:R-:W1:Y:S01]  /*1280*/  LDC R12, c[0x0][0x374] ;  /* 0x0000dd00ff0c7b82 */ /* 0x000e620000000800 */
[----:B--2---:R-:W-:-:S07]  /*1290*/  ISETP.NE.AND P1, PT, R4, 0x1, PT ;  /* 0x000000010400780c */ /* 0x004fce0003f25270 */
[----:B------:R-:W4:Y:S01]  /*12a0*/  LDC.64 R6, c[0x0][0xb10] ;  /* 0x0002c400ff067b82 */ /* 0x000f220000000a00 */
[----:B---3--:R-:W-:-:S07]  /*12b0*/  ISETP.NE.AND P2, PT, R10, 0x1, PT ;  /* 0x000000010a00780c */ /* 0x008fce0003f45270 */
[----:B------:R-:W2:Y:S08]  /*12c0*/  LDC R9, c[0x0][0xb20] ;  /* 0x0002c800ff097b82 */ /* 0x000eb00000000800 */
[----:B------:R-:W3:Y:S01]  /*12d0*/  LDC.64 R2, c[0x0][0xb28] ;  /* 0x0002ca00ff027b82 */ /* 0x000ee20000000a00 */
[----:B-1----:R-:W-:-:S04]  /*12e0*/  IMAD.HI.U32 R14, R12, R5, RZ ;  /* 0x000000050c0e7227 */ /* 0x002fc800078e00ff */
[----:B----4-:R-:W-:-:S04]  /*12f0*/  IMAD.HI.U32 R16, R13, R6, RZ ;  /* 0x000000060d107227 */ /* 0x010fc800078e00ff */
[----:B------:R-:W-:Y:S01]  /*1300*/  IMAD.HI.U32 R18, R37, R6, RZ ;  /* 0x0000000625127227 */ /* 0x000fe200078e00ff */
[----:B------:R-:W-:Y:S02]  /*1310*/  @P2 SHF.R.U32.HI R13, RZ, R7, R16 ;  /* 0x00000007ff0d2219 */ /* 0x000fe40000011610 */
[----:B--2---:R-:W-:Y:S01]  /*1320*/  @P1 SHF.R.U32.HI R12, RZ, R9, R14 ;  /* 0x00000009ff0c1219 */ /* 0x004fe2000001160e */
[----:B------:R-:W-:Y:S01]  /*1330*/  IMAD.HI.U32 R16, R19, R5, RZ ;  /* 0x0000000513107227 */ /* 0x000fe200078e00ff */
[----:B------:R-:W-:-:S04]  /*1340*/  SHF.R.U32.HI R18, RZ, R7, R18 ;  /* 0x00000007ff127219 */ /* 0x000fc80000011612 */
[----:B------:R-:W-:Y:S01]  /*1350*/  SHF.R.U32.HI R16, RZ, R9, R16 ;  /* 0x00000009ff107219 */ /* 0x000fe20000011610 */
[----:B---3--:R-:W-:Y:S01]  /*1360*/  IMAD.HI.U32 R14, R12, R2, RZ ;  /* 0x000000020c0e7227 */ /* 0x008fe200078e00ff */
[----:B------:R-:W-:Y:S02]  /*1370*/  SEL R7, R37, R18, !P2 ;  /* 0x0000001225077207 */ /* 0x000fe40005000000 */
[----:B------:R-:W-:Y:S01]  /*1380*/  SEL R5, R19, R16, !P1 ;  /* 0x0000001013057207 */ /* 0x000fe20004800000 */
[----:B------:R-:W-:Y:S01]  /*1390*/  IMAD.HI.U32 R6, R13, R2, RZ ;  /* 0x000000020d067227 */ /* 0x000fe200078e00ff */
[-C--:B------:R-:W-:Y:S02]  /*13a0*/  @P0 SHF.R.U32.HI R12, RZ, R3.reuse, R14 ;  /* 0x00000003ff0c0219 */ /* 0x080fe4000001160e */
[----:B------:R-:W-:Y:S02]  /*13b0*/  IADD3 R9, PT, PT, -R5, RZ, RZ ;  /* 0x000000ff05097210 */ /* 0x000fe40007ffe1ff */
[----:B------:R-:W-:Y:S01]  /*13c0*/  @P0 SHF.R.U32.HI R13, RZ, R3, R6 ;  /* 0x00000003ff0d0219 */ /* 0x000fe20000011606 */
[----:B------:R-:W-:-:S02]  /*13d0*/  IMAD R12, R12, R11, RZ ;  /* 0x0000000b0c0c7224 */ /* 0x000fc400078e02ff */
[----:B------:R-:W-:Y:S02]  /*13e0*/  IMAD R9, R4, R9, R19 ;  /* 0x0000000904097224 */ /* 0x000fe400078e0213 */
[----:B------:R-:W-:Y:S01]  /*13f0*/  IMAD R6, R13, R11, RZ ;  /* 0x0000000b0d067224 */ /* 0x000fe200078e02ff */
[----:B------:R-:W-:-:S04]  /*1400*/  ISETP.GE.AND P1, PT, R5, R12, PT ;  /* 0x0000000c0500720c */ /* 0x000fc80003f26270 */
[----:B------:R-:W-:Y:S01]  /*1410*/  ISETP.GE.OR P1, PT, R7, R6, P1 ;  /* 0x000000060700720c */ /* 0x000fe20000f26670 */
[----:B------:R-:W-:-:S05]  /*1420*/  IMAD.HI.U32 R6, R5, R2, RZ ;  /* 0x0000000205067227 */ /* 0x000fca00078e00ff */
[----:B------:R-:W-:-:S04]  /*1430*/  SHF.R.U32.HI R6, RZ, R3, R6 ;  /* 0x00000003ff067219 */ /* 0x000fc80000011606 */
[----:B------:R-:W-:-:S03]  /*1440*/  SEL R6, R5, R6, !P0 ;  /* 0x0000000605067207 */ /* 0x000fc60004000000 */
[----:B------:R-:W-:Y:S01]  /*1450*/  @!P1 IMAD.HI.U32 R12, R7, R2, RZ ;  /* 0x00000002070c9227 */ /* 0x000fe200078e00ff */
[----:B------:R-:W-:-:S04]  /*1460*/  IADD3 R2, PT, PT, -R6, RZ, RZ ;  /* 0x000000ff06027210 */ /* 0x000fc80007ffe1ff */
[----:B------:R-:W-:Y:S01]  /*1470*/  @!P1 SHF.R.U32.HI R12, RZ, R3, R12 ;  /* 0x00000003ff0c9219 */ /* 0x000fe2000001160c */
[----:B------:R-:W-:-:S03]  /*1480*/  IMAD R2, R11, R2, R5 ;  /* 0x000000020b027224 */ /* 0x000fc600078e0205 */
[----:B------:R-:W-:-:S05]  /*1490*/  @!P1 SEL R3, R7, R12, !P0 ;  /* 0x0000000c07039207 */ /* 0x000fca0004000000 */
[--C-:B------:R-:W-:Y:S02]  /*14a0*/  @!P1 IMAD.IADD R6, R6, 0x1, -R3.reuse ;  /* 0x0000000106069824 */ /* 0x100fe400078e0a03 */
[----:B------:R-:W-:Y:S01]  /*14b0*/  @!P1 IMAD R3, R2, R13, R3 ;  /* 0x0000000d02039224 */ /* 0x000fe200078e0203 */
[----:B------:R-:W-:Y:S01]  /*14c0*/  IADD3 R2, PT, PT, -R7, RZ, RZ ;  /* 0x000000ff07027210 */ /* 0x000fe20007ffe1ff */
[----:B------:R-:W-:Y:S02]  /*14d0*/  @!P1 IMAD R5, R6, R11, R7 ;  /* 0x0000000b06059224 */ /* 0x000fe400078e0207 */
[----:B------:R-:W-:Y:S02]  /*14e0*/  @!P1 IMAD.MOV.U32 R7, RZ, RZ, R3 ;  /* 0x000000ffff079224 */ /* 0x000fe400078e0003 */
[----:B------:R-:W-:Y:S02]  /*14f0*/  IMAD R2, R10, R2, R37 ;  /* 0x000000020a027224 */ /* 0x000fe400078e0225 */
[----:B------:R-:W-:-:S02]  /*1500*/  IMAD R19, R5, R4, R9 ;  /* 0x0000000405137224 */ /* 0x000fc400078e0209 */
[----:B------:R-:W-:Y:S02]  /*1510*/  IMAD R37, R7, R10, R2 ;  /* 0x0000000a07257224 */ /* 0x000fe400078e0202 */
.L_x_18:
[----:B------:R-:W-:-:S09]  /*1520*/  UISETP.NE.AND UP3, UPT, UR5, 0x1, UPT ;  /* 0x000000010500788c */ /* 0x000fd2000bf65270 */
[----:B------:R-:W-:Y:S05]  /*1530*/  BRA.U UP3, `(.L_x_19) ;  /* 0x0000000103407547 */ /* 0x000fea000b800000 */
[----:B------:R-:W2:Y:S08]  /*1540*/  LDC.64 R4, c[0x0][0xb10] ;  /* 0x0002c400ff047b82 */ /* 0x000eb00000000a00 */
[----:B------:R-:W3:Y:S08]  /*1550*/  LDC.64 R2, c[0x0][0xb18] ;  /* 0x0002c600ff027b82 */ /* 0x000ef00000000a00 */
[----:B------:R-:W4:Y:S08]  /*1560*/  LDC R6, c[0x0][0xb20] ;  /* 0x0002c800ff067b82 */ /* 0x000f300000000800 */
[----:B------:R-:W1:Y:S01]  /*1570*/  LDC R10, c[0x0][0xb0c] ;  /* 0x0002c300ff0a7b82 */ /* 0x000e620000000800 */
[----:B--2---:R-:W-:-:S05]  /*1580*/  IMAD.HI.U32 R4, R37, R4, RZ ;  /* 0x0000000425047227 */ /* 0x004fca00078e00ff */
[----:B------:R-:W-:Y:S01]  /*1590*/  SHF.R.U32.HI R4, RZ, R5, R4 ;  /* 0x00000005ff047219 */ /* 0x000fe20000011604 */
[----:B---3--:R-:W-:Y:S01]  /*15a0*/  IMAD.HI.U32 R3, R19, R3, RZ ;  /* 0x0000000313037227 */ /* 0x008fe200078e00ff */
[----:B------:R-:W-:-:S04]  /*15b0*/  ISETP.NE.AND P0, PT, R2, 0x1, PT ;  /* 0x000000010200780c */ /* 0x000fc80003f05270 */
[----:B----4-:R-:W-:-:S04]  /*15c0*/  SHF.R.U32.HI R6, RZ, R6, R3 ;  /* 0x00000006ff067219 */ /* 0x010fc80000011603 */
[----:B------:R-:W-:Y:S02]  /*15d0*/  SEL R3, R19, R6, !P0 ;  /* 0x0000000613037207 */ /* 0x000fe40004000000 */
[----:B-1----:R-:W-:-:S04]  /*15e0*/  ISETP.NE.AND P1, PT, R10, 0x1, PT ;  /* 0x000000010a00780c */ /* 0x002fc80003f25270 */
[----:B------:R-:W-:-:S05]  /*15f0*/  SEL R4, R37, R4, !P1 ;  /* 0x0000000425047207 */ /* 0x000fca0004800000 */
[----:B------:R-:W-:Y:S02]  /*1600*/  IMAD.IADD R5, R3, 0x1, -R4 ;  /* 0x0000000103057824 */ /* 0x000fe400078e0a04 */
[----:B------:R-:W-:Y:S02]  /*1610*/  IMAD.IADD R3, R4, 0x1, -R3 ;  /* 0x0000000104037824 */ /* 0x000fe400078e0a03 */
[----:B------:R-:W-:Y:S02]  /*1620*/  IMAD R37, R5, R10, R37 ;  /* 0x0000000a05257224 */ /* 0x000fe400078e0225 */
[----:B------:R-:W-:Y:S02]  /*1630*/  IMAD R19, R3, R2, R19 ;  /* 0x0000000203137224 */ /* 0x000fe400078e0213 */
.L_x_19:
[----:B------:R-:W-:Y:S05]  /*1640*/  BRA.U !UP1, `(.L_x_20) ;  /* 0x00000001090c7547 */ /* 0x000fea000b800000 */
[----:B------:R-:W-:Y:S01]  /*1650*/  UCGABAR_WAIT ;  /* 0x0000000000007dc7 */ /* 0x000fe20008000000 */
[----:B------:R-:W-:Y:S01]  /*1660*/  CCTL.IVALL ;  /* 0x00000000ff00798f */ /* 0x000fe20002000000 */
[----:B------:R-:W-:Y:S05]  /*1670*/  BRA `(.L_x_21) ;  /* 0x0000000000047947 */ /* 0x000fea0003800000 */
.L_x_20:
[----:B------:R-:W-:Y:S06]  /*1680*/  BAR.SYNC.DEFER_BLOCKING 0x0 ;  /* 0x0000000000007b1d */ /* 0x000fec0000010000 */
.L_x_21:
[----:B------:R-:W-:Y:S05]  /*1690*/  BRA.U UP2, `(.L_x_22) ;  /* 0x00000025022c7547 */ /* 0x000fea000b800000 */
[----:B------:R-:W2:Y:S01]  /*16a0*/  LDCU UR42, c[0x0][0x390] ;  /* 0x00007200ff2a77ac */ /* 0x000ea20008000800 */
[----:B------:R-:W3:Y:S01]  /*16b0*/  LDC R2, c[0x0][0x5c0] ;  /* 0x00017000ff027b82 */ /* 0x000ee20000000800 */
[----:B------:R-:W-:Y:S01]  /*16c0*/  PLOP3.LUT P4, PT, PT, PT, UP6, 0x80, 0x8 ;  /* 0x000000000008781c */ /* 0x000fe20003f8f068 */
[----:B------:R-:W-:Y:S01]  /*16d0*/  IMAD.MOV.U32 R10, RZ, RZ, 0x1 ;  /* 0x00000001ff0a7424 */ /* 0x000fe200078e00ff */
[----:B------:R-:W-:Y:S01]  /*16e0*/  UISETP.NE.AND UP0, UPT, UR4, URZ, UPT ;  /* 0x000000ff0400728c */ /* 0x000fe2000bf05270 */
[----:B------:R-:W-:Y:S01]  /*16f0*/  ISETP.EQ.OR P5, PT, R8, RZ, P6 ;  /* 0x000000ff0800720c */ /* 0x000fe200037a2670 */
[----:B------:R-:W-:Y:S01]  /*1700*/  USEL UR39, URZ, 0x1, UP5 ;  /* 0x00000001ff277887 */ /* 0x000fe2000a800000 */
[----:B------:R-:W-:Y:S01]  /*1710*/  PLOP3.LUT P4, PT, P4, PT, PT, 0x8, 0x80 ;  /* 0x000000000080781c */ /* 0x000fe2000278e170 */
[----:B------:R-:W-:Y:S01]  /*1720*/  IMAD.MOV.U32 R8, RZ, RZ, RZ ;  /* 0x000000ffff087224 */ /* 0x000fe200078e00ff */
[----:B------:R-:W4:Y:S01]  /*1730*/  LDC R9, c[0x0][0x370] ;  /* 0x0000dc00ff097b82 */ /* 0x000f220000000800 */
[----:B------:R-:W1:Y:S01]  /*1740*/  LDCU.64 UR46, c[0x0][0x348] ;  /* 0x00006900ff2e77ac */ /* 0x000e620008000a00 */
[----:B------:R-:W-:Y:S01]  /*1750*/  USEL UR39, UR39, 0x2, UP0 ;  /* 0x0000000227277887 */ /* 0x000fe20008000000 */
[----:B------:R-:W-:-:S05]  /*1760*/  UMOV UR40, URZ ;  /* 0x000000ff00287c82 */ /* 0x000fca0008000000 */
[----:B------:R-:W1:Y:S01]  /*1770*/  LDC R0, c[0x0][0x374] ;  /* 0x0000dd00ff007b82 */ /* 0x000e620000000800 */
[----:B--2---:R-:W-:Y:S02]  /*1780*/  UIADD3 UR5, UPT, UPT, UR42, 0x1f, URZ ;  /* 0x0000001f2a057890 */ /* 0x004fe4000fffe0ff */
[----:B------:R-:W-:Y:S02]  /*1790*/  UIADD3 UR4, UPT, UPT, UR42, -0x1, URZ ;  /* 0xffffffff2a047890 */ /* 0x000fe4000fffe0ff */
[----:B------:R-:W-:Y:S02]  /*17a0*/  USHF.R.S32.HI UR44, URZ, 0x1f, UR5 ;  /* 0x0000001fff2c7899 */ /* 0x000fe40008011405 */
[----:B------:R-:W-:Y:S01]  /*17b0*/  UISETP.GE.U32.AND UP2, UPT, UR4, -0x3f, UPT ;  /* 0xffffffc10400788c */ /* 0x000fe2000bf46070 */
[----:B---3--:R-:W-:Y:S01]  /*17c0*/  VIADD R2, R2, 0x3f ;  /* 0x0000003f02027836 */ /* 0x008fe20000000000 */
[----:B------:R-:W-:Y:S02]  /*17d0*/  ULEA.HI UR44, UR44, UR5, URZ, 0x5 ;  /* 0x000000052c2c7291 */ /* 0x000fe4000f8f28ff */
[----:B------:R-:W-:-:S02]  /*17e0*/  UIADD3 UR42, UPT, UPT, UR42, 0x3e, URZ ;  /* 0x0000003e2a2a7890 */ /* 0x000fc4000fffe0ff */
[----:B------:R-:W-:Y:S01]  /*17f0*/  USHF.R.S32.HI UR44, URZ, 0x5, UR44 ;  /* 0x00000005ff2c7899 */ /* 0x000fe2000801142c */
[----:B------:R-:W-:-:S03]  /*1800*/  SHF.R.S32.HI R3, RZ, 0x1f, R2 ;  /* 0x0000001fff037819 */ /* 0x000fc60000011402 */
[----:B------:R-:W-:Y:S01]  /*1810*/  UISETP.LT.U32.AND UP1, UPT, UR44, 0x1a, UPT ;  /* 0x0000001a2c00788c */ /* 0x000fe2000bf21070 */
[----:B------:R-:W-:-:S03]  /*1820*/  LEA.HI R12, R3, R2, RZ, 0x6 ;  /* 0x00000002030c7211 */ /* 0x000fc600078f30ff */
[----:B------:R-:W-:Y:S01]  /*1830*/  USEL UR43, UR44, 0x1a, UP1 ;  /* 0x0000001a2c2b7887 */ /* 0x000fe20008800000 */
[----:B------:R-:W-:-:S03]  /*1840*/  SHF.R.S32.HI R12, RZ, 0x6, R12 ;  /* 0x00000006ff0c7819 */ /* 0x000fc6000001140c */
[----:B------:R-:W-:Y:S02]  /*1850*/  UIADD3 UR38, UPT, UPT, UR43, -0x1, URZ ;  /* 0xffffffff2b267890 */ /* 0x000fe4000fffe0ff */
[----:B------:R-:W-:Y:S02]  /*1860*/  @UP2 UIADD3 UR38, UPT, UPT, UR43, URZ, URZ ;  /* 0x000000ff2b262290 */ /* 0x000fe4000fffe0ff */
[----:B------:R-:W-:Y:S02]  /*1870*/  UIADD3 UR41, UPT, UPT, UR44, -UR43, URZ ;  /* 0x8000002b2c297290 */ /* 0x000fe4000fffe0ff */
[----:B-1--4-:R-:W-:-:S12]  /*1880*/  UIADD3 UR38, UPT, UPT, UR38, 0x1, URZ ;  /* 0x0000000126267890 */ /* 0x012fd8000fffe0ff */
.L_x_40:
[-C--:B------:R-:W-:Y:S01]  /*1890*/  IABS R7, R12.reuse ;  /* 0x0000000c00077213 */ /* 0x080fe20000000000 */
[----:B-1----:R-:W1:Y:S01]  /*18a0*/  LDC R4, c[0x0][0x5c4] ;  /* 0x00017100ff047b82 */ /* 0x002e620000000800 */
[----:B------:R-:W-:Y:S01]  /*18b0*/  IMAD.MOV.U32 R14, RZ, RZ, RZ ;  /* 0x000000ffff0e7224 */ /* 0x000fe200078e00ff */
[----:B------:R-:W-:Y:S01]  /*18c0*/  IABS R3, R19 ;  /* 0x0000001300037213 */ /* 0x000fe20000000000 */
[----:B------:R-:W2:Y:S01]  /*18d0*/  I2F.RP R16, R7 ;  /* 0x0000000700107306 */ /* 0x000ea20000209400 */
[----:B------:R-:W-:Y:S01]  /*18e0*/  IABS R2, R12 ;  /* 0x0000000c00027213 */ /* 0x000fe20000000000 */
[----:B------:R-:W-:Y:S01]  /*18f0*/  UMOV UR4, 0x400 ;  /* 0x0000040000047882 */ /* 0x000fe20000000000 */
[----:B------:R-:W-:Y:S01]  /*1900*/  UISETP.GE.U32.AND UP0, UPT, UR42, 0x3f, UPT ;  /* 0x0000003f2a00788c */ /* 0x000fe2000bf06070 */
[----:B------:R-:W-:Y:S01]  /*1910*/  R2UR UR30, R37 ;  /* 0x00000000251e72ca */ /* 0x000fe200000e0000 */
[----:B------:R-:W3:Y:S01]  /*1920*/  S2UR UR37, SR_CgaCtaId ;  /* 0x00000000002579c3 */ /* 0x000ee20000008800 */
[----:B------:R-:W-:Y:S01]  /*1930*/  IADD3 R2, PT, PT, RZ, -R2, RZ ;  /* 0x80000002ff027210 */ /* 0x000fe20007ffe0ff */
[----:B------:R-:W-:Y:S01]  /*1940*/  UMOV UR23, URZ ;  /* 0x000000ff00177c82 */ /* 0x000fe20008000000 */
[----:B--2---:R-:W2:Y:S09]  /*1950*/  MUFU.RCP R15, R16 ;  /* 0x00000010000f7308 */ /* 0x004eb20000001000 */
[----:B------:R-:W-:Y:S01]  /*1960*/  USHF.L.U32 UR30, UR30, 0x6, URZ ;  /* 0x000000061e1e7899 */ /* 0x000fe200080006ff */
[----:B-1----:R-:W-:Y:S01]  /*1970*/  IABS R5, R4 ;  /* 0x0000000400057213 */ /* 0x002fe20000000000 */
[----:B---3--:R-:W-:Y:S01]  /*1980*/  ULEA UR37, UR37, UR4, 0x18 ;  /* 0x0000000425257291 */ /* 0x008fe2000f8ec0ff */
[----:B--2---:R-:W-:-:S03]  /*1990*/  VIADD R15, R15, 0xffffffe ;  /* 0x0ffffffe0f0f7836 */ /* 0x004fc60000000000 */
[----:B------:R-:W-:-:S03]  /*19a0*/  ULEA UR4, UR40, UR37, 0x3 ;  /* 0x0000002528047291 */ /* 0x000fc6000f8e18ff */
[----:B------:R-:W1:Y:S02]  /*19b0*/  F2I.FTZ.U32.TRUNC.NTZ R15, R15 ;  /* 0x0000000f000f7305 */ /* 0x000e64000021f000 */
[----:B-1----:R-:W-:-:S04]  /*19c0*/  IMAD.MOV R6, RZ, RZ, -R15 ;  /* 0x000000ffff067224 */ /* 0x002fc800078e0a0f */
[----:B------:R-:W-:-:S04]  /*19d0*/  IMAD R6, R6, R7, RZ ;  /* 0x0000000706067224 */ /* 0x000fc800078e02ff */
[----:B------:R-:W-:Y:S02]  /*19e0*/  IMAD.HI.U32 R14, R15, R6, R14 ;  /* 0x000000060f0e7227 */ /* 0x000fe400078e000e */
[----:B------:R-:W1:Y:S04]  /*19f0*/  I2F.RP R6, R5 ;  /* 0x0000000500067306 */ /* 0x000e680000209400 */
[----:B------:R-:W-:-:S04]  /*1a00*/  IMAD.HI.U32 R14, R14, R3, RZ ;  /* 0x000000030e0e7227 */ /* 0x000fc800078e00ff */
[----:B------:R-:W-:-:S05]  /*1a10*/  IMAD R2, R14, R2, R3 ;  /* 0x000000020e027224 */ /* 0x000fca00078e0203 */
[----:B------:R-:W-:Y:S01]  /*1a20*/  ISETP.GT.U32.AND P1, PT, R7, R2, PT ;  /* 0x000000020700720c */ /* 0x000fe20003f24070 */
[----:B-1----:R-:W1:-:S12]  /*1a30*/  MUFU.RCP R6, R6 ;  /* 0x0000000600067308 */ /* 0x002e580000001000 */
[----:B------:R-:W-:Y:S01]  /*1a40*/  @!P1 IMAD.IADD R2, R2, 0x1, -R7 ;  /* 0x0000000102029824 */ /* 0x000fe200078e0a07 */
[----:B------:R-:W-:Y:S02]  /*1a50*/  @!P1 IADD3 R14, PT, PT, R14, 0x1, RZ ;  /* 0x000000010e0e9810 */ /* 0x000fe40007ffe0ff */
[----:B------:R-:W-:Y:S02]  /*1a60*/  ISETP.NE.AND P1, PT, R12, RZ, PT ;  /* 0x000000ff0c00720c */ /* 0x000fe40003f25270 */
[----:B----4-:R-:W-:Y:S01]  /*1a70*/  ISETP.GE.U32.AND P2, PT, R2, R7, PT ;  /* 0x000000070200720c */ /* 0x010fe20003f46070 */
[----:B-1----:R-:W-:Y:S01]  /*1a80*/  VIADD R15, R6, 0xffffffe ;  /* 0x0ffffffe060f7836 */ /* 0x002fe20000000000 */
[----:B------:R-:W-:-:S04]  /*1a90*/  LOP3.LUT R2, R19, R12, RZ, 0x3c, !PT ;  /* 0x0000000c13027212 */ /* 0x000fc800078e3cff */
[----:B------:R-:W-:Y:S01]  /*1aa0*/  ISETP.GE.AND P0, PT, R2, RZ, PT ;  /* 0x000000ff0200720c */ /* 0x000fe20003f06270 */
[----:B------:R-:W1:Y:S01]  /*1ab0*/  F2I.FTZ.U32.TRUNC.NTZ R15, R15 ;  /* 0x0000000f000f7305 */ /* 0x000e62000021f000 */
[----:B------:R-:W-:-:S05]  /*1ac0*/  SHF.L.U32 R2, R10, 0x1f, RZ ;  /* 0x0000001f0a027819 */ /* 0x000fca00000006ff */
[----:B------:R-:W-:Y:S01]  /*1ad0*/  @P2 VIADD R14, R14, 0x1 ;  /* 0x000000010e0e2836 */ /* 0x000fe20000000000 */
[----:B------:R2:W3:Y:S03]  /*1ae0*/  SYNCS.PHASECHK.TRANS64.TRYWAIT P2, [UR4+0xd0], R2 ;  /* 0x0000d002ff0075a7 */ /* 0x0004e60008041104 */
[----:B------:R-:W-:Y:S02]  /*1af0*/  IMAD.MOV.U32 R7, RZ, RZ, R14 ;  /* 0x000000ffff077224 */ /* 0x000fe400078e000e */
[----:B------:R-:W-:Y:S02]  /*1b00*/  IMAD.MOV.U32 R14, RZ, RZ, RZ ;  /* 0x000000ffff0e7224 */ /* 0x000fe400078e00ff */
[----:B------:R-:W-:Y:S01]  /*1b10*/  @!P0 IMAD.MOV R7, RZ, RZ, -R7 ;  /* 0x000000ffff078224 */ /* 0x000fe200078e0a07 */
[----:B-1----:R-:W-:Y:S02]  /*1b20*/  IADD3 R3, PT, PT, RZ, -R15, RZ ;  /* 0x8000000fff037210 */ /* 0x002fe40007ffe0ff */
[----:B------:R-:W-:-:S03]  /*1b30*/  @!P1 LOP3.LUT R7, RZ, R12, RZ, 0x33, !PT ;  /* 0x0000000cff079212 */ /* 0x000fc600078e33ff */
[----:B------:R-:W-:Y:S01]  /*1b40*/  IMAD R17, R3, R5, RZ ;  /* 0x0000000503117224 */ /* 0x000fe200078e02ff */
[----:B------:R-:W-:-:S03]  /*1b50*/  IABS R3, R7 ;  /* 0x0000000700037213 */ /* 0x000fc60000000000 */
[----:B------:R-:W-:-:S06]  /*1b60*/  IMAD.HI.U32 R14, R15, R17, R14 ;  /* 0x000000110f0e7227 */ /* 0x000fcc00078e000e */
[----:B------:R-:W-:-:S05]  /*1b70*/  IMAD.HI.U32 R14, R14, R3, RZ ;  /* 0x000000030e0e7227 */ /* 0x000fca00078e00ff */
[----:B------:R-:W-:-:S05]  /*1b80*/  IADD3 R6, PT, PT, -R14, RZ, RZ ;  /* 0x000000ff0e067210 */ /* 0x000fca0007ffe1ff */
[----:B------:R-:W-:Y:S02]  /*1b90*/  IMAD R6, R5, R6, R3 ;  /* 0x0000000605067224 */ /* 0x000fe400078e0203 */
[----:B------:R-:W-:-:S03]  /*1ba0*/  IMAD.MOV R3, RZ, RZ, -R7 ;  /* 0x000000ffff037224 */ /* 0x000fc600078e0a07 */
[----:B------:R-:W-:Y:S01]  /*1bb0*/  ISETP.GT.U32.AND P1, PT, R5, R6, PT ;  /* 0x000000060500720c */ /* 0x000fe20003f24070 */
[----:B------:R-:W-:-:S05]  /*1bc0*/  IMAD R3, R12, R3, R19 ;  /* 0x000000030c037224 */ /* 0x000fca00078e0213 */
[----:B------:R-:W-:-:S07]  /*1bd0*/  R2UR UR18, R3 ;  /* 0x00000000031272ca */ /* 0x000fce00000e0000 */
[----:B------:R-:W-:Y:S01]  /*1be0*/  @!P1 IMAD.IADD R6, R6, 0x1, -R5 ;  /* 0x0000000106069824 */ /* 0x000fe200078e0a05 */
[----:B------:R-:W-:Y:S02]  /*1bf0*/  @!P1 IADD3 R14, PT, PT, R14, 0x1, RZ ;  /* 0x000000010e0e9810 */ /* 0x000fe40007ffe0ff */
[----:B------:R-:W-:Y:S02]  /*1c00*/  ISETP.NE.AND P1, PT, R4, RZ, PT ;  /* 0x000000ff0400720c */ /* 0x000fe40003f25270 */
[----:B------:R-:W-:Y:S01]  /*1c10*/  ISETP.GE.U32.AND P3, PT, R6, R5, PT ;  /* 0x000000050600720c */ /* 0x000fe20003f66070 */
[----:B------:R-:W-:Y:S01]  /*1c20*/  USHF.L.U32 UR18, UR18, 0x6, URZ ;  /* 0x0000000612127899 */ /* 0x000fe200080006ff */
[----:B------:R-:W-:-:S04]  /*1c30*/  LOP3.LUT R5, R7, R4, RZ, 0x3c, !PT ;  /* 0x0000000407057212 */ /* 0x000fc800078e3cff */
[----:B------:R-:W-:-:S07]  /*1c40*/  ISETP.GE.AND P0, PT, R5, RZ, PT ;  /* 0x000000ff0500720c */ /* 0x000fce0003f06270 */
[----:B------:R-:W-:-:S06]  /*1c50*/  @P3 VIADD R14, R14, 0x1 ;  /* 0x000000010e0e3836 */ /* 0x000fcc0000000000 */
[----:B------:R-:W-:Y:S01]  /*1c60*/  @!P0 IMAD.MOV R14, RZ, RZ, -R14 ;  /* 0x000000ffff0e8224 */ /* 0x000fe200078e0a0e */
[----:B------:R-:W-:-:S04]  /*1c70*/  @!P1 LOP3.LUT R14, RZ, R4, RZ, 0x33, !PT ;  /* 0x00000004ff0e9212 */ /* 0x000fc800078e33ff */
[----:B------:R-:W-:-:S05]  /*1c80*/  IADD3 R3, PT, PT, -R14, RZ, RZ ;  /* 0x000000ff0e037210 */ /* 0x000fca0007ffe1ff */
[----:B------:R-:W-:Y:S01]  /*1c90*/  IMAD R7, R4, R3, R7 ;  /* 0x0000000304077224 */ /* 0x000fe200078e0207 */
[----:B--2---:R-:W-:Y:S06]  /*1ca0*/  BRA.U !UP0, `(.L_x_23) ;  /* 0x0000000508407547 */ /* 0x004fec000b800000 */
[----:B------:R-:W1:Y:S01]  /*1cb0*/  LDC.64 R2, c[0x0][0x5d8] ;  /* 0x00017600ff027b82 */ /* 0x000e620000000a00 */
[----:B------:R-:W1:Y:S01]  /*1cc0*/  LDCU.64 UR6, c[0x0][0x5b0] ;  /* 0x0000b600ff0677ac */ /* 0x000e620008000a00 */
[----:B------:R-:W2:Y:S01]  /*1cd0*/  LDCU UR15, c[0x0][0x598] ;  /* 0x0000b300ff0f77ac */ /* 0x000ea20008000800 */
[----:B------:R-:W4:Y:S01]  /*1ce0*/  LDCU UR14, c[0x0][0x58c] ;  /* 0x0000b180ff0e77ac */ /* 0x000f220008000800 */
[----:B------:R-:W1:Y:S01]  /*1cf0*/  LDCU UR13, c[0x0][0x59c] ;  /* 0x0000b380ff0d77ac */ /* 0x000e620008000800 */
[----:B------:R-:W1:Y:S01]  /*1d00*/  LDCU UR12, c[0x0][0x5a0] ;  /* 0x0000b400ff0c77ac */ /* 0x000e620008000800 */
[----:B------:R-:W1:Y:S02]  /*1d10*/  LDCU.64 UR10, c[0x0][0x590] ;  /* 0x0000b200ff0a77ac */ /* 0x000e640008000a00 */
[----:B-1----:R-:W-:Y:S01]  /*1d20*/  IMAD R2, R7, UR6, R2 ;  /* 0x0000000607027c24 */ /* 0x002fe2000f8e0202 */
[----:B------:R-:W1:Y:S01]  /*1d30*/  LDCU.64 UR8, c[0x0][0x5b8] ;  /* 0x0000b700ff0877ac */ /* 0x000e620008000a00 */
[----:B------:R-:W-:Y:S01]  /*1d40*/  IMAD R5, R14, UR7, R3 ;  /* 0x000000070e057c24 */ /* 0x000fe2000f8e0203 */
[----:B------:R-:W1:Y:S01]  /*1d50*/  LDCU.64 UR4, c[0x0][0x5d0] ;  /* 0x0000ba00ff0477ac */ /* 0x000e620008000a00 */
[----:B------:R-:W-:Y:S01]  /*1d60*/  UMOV UR24, URZ ;  /* 0x000000ff00187c82 */ /* 0x000fe20008000000 */
[----:B--2-4-:R-:W-:-:S05]  /*1d70*/  UMOV UR48, UR40 ;  /* 0x0000002800307c82 */ /* 0x014fca0008000000 */
.L_x_29:
[----:B------:R-:W-:Y:S01]  /*1d80*/  @!P6 MOV R4, 0x2000 ;  /* 0x000020000004e802 */ /* 0x000fe20000000f00 */
[----:B------:R-:W-:Y:S01]  /*1d90*/  ULEA UR29, UR48, UR37, 0x3 ;  /* 0x00000025301d7291 */ /* 0x000fe2000f8e18ff */
[----:B---34-:R-:W-:Y:S11]  /*1da0*/  @P2 BRA `(.L_x_24) ;  /* 0x00000000000c2947 */ /* 0x018ff60003800000 */
[----:B------:R-:W-:Y:S04]  /*1db0*/  SHF.L.U32 R6, R10, 0x1f, RZ ;  /* 0x0000001f0a067819 */ /* 0x000fe800000006ff */
[----:B------:R-:W2:Y:S02]  /*1dc0*/  SYNCS.PHASECHK.TRANS64.TRYWAIT P0, [UR29+0xd0], R6 ;  /* 0x0000d006ff0075a7 */ /* 0x000ea4000800111d */
[----:B--2---:R-:W-:Y:S05]  /*1dd0*/  @!P0 BRA `(.L_x_25) ;  /* 0x0000006800188947 */ /* 0x004fea0003800000 */
.L_x_24:
[----:B------:R3:W-:Y:S01]  /*1de0*/  @!P6 SYNCS.ARRIVE.TRANS64 RZ, [UR29], R4 ;  /* 0x00000004ffffe9a7 */ /* 0x0007e2000800001d */
[----:B------:R-:W-:Y:S04]  /*1df0*/  ULOP3.LUT UR6, UR39, 0x2, URZ, 0xfc, !UPT ;  /* 0x0000000227067892 */ /* 0x000fe8000f8efcff */
[----:B------:R-:W-:Y:S09]  /*1e00*/  UISETP.NE.AND UP0, UPT, UR6, 0x2, UPT ;  /* 0x000000020600788c */ /* 0x000ff2000bf05270 */
[----:B------:R-:W-:Y:S05]  /*1e10*/  BRA.U UP0, `(.L_x_26) ;  /* 0x0000000100047547 */ /* 0x000fea000b800000 */
[----:B-1----:R-:W-:Y:S05]  /*1e20*/  BPT.TRAP 0x1 ;  /* 0x000000040000795c */ /* 0x002fea0000300000 */
.L_x_26:
[----:B------:R-:W-:Y:S04]  /*1e30*/  BSSY.RECONVERGENT B0, `(.L_x_27) ;  /* 0x0000003000007945 */ /* 0x000fe80003800200 */
[----:B------:R-:W-:Y:S05]  /*1e40*/  @P5 BRA `(.L_x_28) ;  /* 0x0000000000045947 */ /* 0x000fea0003800000 */
[----:B-1----:R-:W-:Y:S05]  /*1e50*/  BPT.TRAP 0x1 ;  /* 0x000000040000795c */ /* 0x002fea0000300000 */
.L_x_28:
[----:B-1----:R-:W-:Y:S05]  /*1e60*/  BSYNC.RECONVERGENT B0 ;  /* 0x0000000000007941 */ /* 0x002fea0003800200 */
.L_x_27:
[----:B------:R-:W-:Y:S01]  /*1e70*/  UIADD3 UR40, UPT, UPT, UR48, 0x1, URZ ;  /* 0x0000000130287890 */ /* 0x000fe2000fffe0ff */
[----:B--2---:R-:W-:Y:S01]  /*1e80*/  IMAD.MOV.U32 R3, RZ, RZ, 0x3 ;  /* 0x00000003ff037424 */ /* 0x004fe200078e00ff */
[----:B------:R-:W-:Y:S02]  /*1e90*/  ELECT P0, URZ, PT ;  /* 0x0000000000ff782f */ /* 0x000fe40003800000 */
[----:B------:R-:W-:Y:S02]  /*1ea0*/  UISETP.NE.AND UP0, UPT, UR40, 0x1a, UPT ;  /* 0x0000001a2800788c */ /* 0x000fe4000bf05270 */
[----:B------:R-:W-:Y:S02]  /*1eb0*/  USHF.L.U32 UR31, UR24, 0x5, URZ ;  /* 0x00000005181f7899 */ /* 0x000fe400080006ff */
[----:B------:R-:W-:Y:S02]  /*1ec0*/  USEL UR32, URZ, 0x1, UP0 ;  /* 0x00000001ff207887 */ /* 0x000fe40008000000 */
[----:B------:R-:W-:Y:S02]  /*1ed0*/  USEL UR40, UR40, URZ, UP0 ;  /* 0x000000ff28287287 */ /* 0x000fe40008000000 */
[----:B------:R-:W-:Y:S02]  /*1ee0*/  ULOP3.LUT UR6, UR31, UR22, URZ, 0xfc, !UPT ;  /* 0x000000161f067292 */ /* 0x000fe4000f8efcff */
[----:B------:R-:W-:Y:S01]  /*1ef0*/  ULEA UR17, UR40, UR37, 0x3 ;  /* 0x0000002528117291 */ /* 0x000fe2000f8e18ff */
[----:B------:R-:W-:Y:S01]  /*1f00*/  LOP3.LUT R10, R10, UR32, RZ, 0x3c, !PT ;  /* 0x000000200a0a7c12 */ /* 0x000fe2000f8e3cff */
[----:B------:R-:W-:Y:S01]  /*1f10*/  UIMAD.WIDE.U32 UR26, UR6, UR10, URZ ;  /* 0x0000000a061a72a5 */ /* 0x000fe2000f8e00ff */
[----:B---3--:R-:W-:Y:S01]  /*1f20*/  @P0 PRMT R4, R2, 0x40, R5 ;  /* 0x0000004002040816 */ /* 0x008fe20000000005 */
[----:B------:R-:W-:Y:S01]  /*1f30*/  UISETP.NE.AND UP0, UPT, UR14, 0x1, UPT ;  /* 0x000000010e00788c */ /* 0x000fe2000bf05270 */
[----:B------:R-:W-:Y:S01]  /*1f40*/  SHF.L.U32 R6, R10, 0x1f, RZ ;  /* 0x0000001f0a067819 */ /* 0x000fe200000006ff */
[----:B------:R-:W-:Y:S01]  /*1f50*/  USHF.R.U32.HI UR7, URZ, UR11, UR27 ;  /* 0x0000000bff077299 */ /* 0x000fe2000801161b */
[----:B------:R-:W-:Y:S01]  /*1f60*/  @P0 R2UR UR33, R4 ;  /* 0x00000000042102ca */ /* 0x000fe200000e0000 */
[----:B------:R-:W-:Y:S01]  /*1f70*/  UISETP.NE.AND UP2, UPT, UR15, 0x1, UPT ;  /* 0x000000010f00788c */ /* 0x000fe2000bf45270 */
[----:B------:R2:W4:Y:S01]  /*1f80*/  SYNCS.PHASECHK.TRANS64.TRYWAIT P2, [UR17+0xd0], R6 ;  /* 0x0000d006ff0075a7 */ /* 0x0005220008041111 */
[----:B------:R-:W-:Y:S01]  /*1f90*/  USEL UR7, UR6, UR7, !UP0 ;  /* 0x0000000706077287 */ /* 0x000fe2000c000000 */
[----:B------:R-:W-:Y:S01]  /*1fa0*/  @P0 R2UR UR45, R3 ;  /* 0x00000000032d02ca */ /* 0x000fe200000e0000 */
[----:B------:R-:W-:Y:S02]  /*1fb0*/  ULEA UR17, UR48, UR36, 0xb ;  /* 0x0000002430117291 */ /* 0x000fe4000f8e58ff */
[----:B------:R-:W-:Y:S02]  /*1fc0*/  UIMAD.WIDE.U32 UR26, UR7, UR13, URZ ;  /* 0x0000000d071a72a5 */ /* 0x000fe4000f8e00ff */
[----:B------:R-:W-:Y:S02]  /*1fd0*/  UIADD3 UR34, UP1, UPT, UR46, 0x80, URZ ;  /* 0x000000802e227890 */ /* 0x000fe4000ff3e0ff */
[----:B------:R-:W-:Y:S02]  /*1fe0*/  USHF.R.U32.HI UR21, URZ, UR12, UR27 ;  /* 0x0000000cff157299 */ /* 0x000fe4000801161b */
[----:B------:R-:W-:Y:S01]  /*1ff0*/  ULEA UR48, UR48, UR37, 0xc ;  /* 0x0000002530307291 */ /* 0x000fe2000f8e60ff */
[----:B------:R-:W-:Y:S01]  /*2000*/  IMAD.U32 R4, RZ, RZ, UR33 ;  /* 0x00000021ff047e24 */ /* 0x000fe2000f8e00ff */
[----:B------:R-:W-:Y:S02]  /*2010*/  USEL UR21, UR7, UR21, !UP2 ;  /* 0x0000001507157287 */ /* 0x000fe4000d000000 */
[----:B------:R-:W-:Y:S01]  /*2020*/  UIADD3 UR25, UPT, UPT, -UR7, URZ, URZ ;  /* 0x000000ff07197290 */ /* 0x000fe2000fffe1ff */
[----:B------:R-:W-:Y:S01]  /*2030*/  IMAD.U32 R3, RZ, RZ, UR45 ;  /* 0x0000002dff037e24 */ /* 0x000fe2000f8e00ff */
[----:B------:R-:W-:Y:S02]  /*2040*/  UIADD3.X UR35, UPT, UPT, URZ, UR47, URZ, UP1, !UPT ;  /* 0x0000002fff237290 */ /* 0x000fe40008ffe4ff */
[----:B------:R-:W-:Y:S02]  /*2050*/  UIADD3 UR28, UPT, UPT, UR48, 0x3600, URZ ;  /* 0x00003600301c7890 */ /* 0x000fe4000fffe0ff */
[----:B------:R-:W-:Y:S01]  /*2060*/  UIADD3 UR23, UPT, UPT, -UR21, URZ, URZ ;  /* 0x000000ff15177290 */ /* 0x000fe2000fffe1ff */
[----:B------:R-:W-:Y:S01]  /*2070*/  @P0 PRMT R3, R4, 0x5410, R3 ;  /* 0x0000541004030816 */ /* 0x000fe20000000003 */
[----:B------:R-:W-:Y:S02]  /*2080*/  UIMAD UR6, UR14, UR25, UR6 ;  /* 0x000000190e0672a4 */ /* 0x000fe4000f8e0206 */
[----:B------:R-:W-:Y:S01]  /*2090*/  UIADD3 UR32, UP0, UPT, UR46, 0x180, URZ ;  /* 0x000001802e207890 */ /* 0x000fe2000ff1e0ff */
[----:B------:R-:W-:Y:S01]  /*20a0*/  @P0 R2UR UR45, R3 ;  /* 0x00000000032d02ca */ /* 0x000fe200000e0000 */
[----:B------:R-:W-:Y:S02]  /*20b0*/  ULEA UR17, UR17, UR37, 0x1 ;  /* 0x0000002511117291 */ /* 0x000fe4000f8e08ff */
[----:B------:R-:W-:Y:S02]  /*20c0*/  UIMAD UR7, UR15, UR23, UR7 ;  /* 0x000000170f0772a4 */ /* 0x000fe4000f8e0207 */
[----:B------:R-:W-:Y:S01]  /*20d0*/  UIMAD UR19, UR6, UR8, UR4 ;  /* 0x00000008061372a4 */ /* 0x000fe2000f8e0204 */
[----:B------:R-:W-:Y:S01]  /*20e0*/  UMOV UR50, 0x0 ;  /* 0x0000000000327882 */ /* 0x000fe20000000000 */
[----:B------:R-:W-:Y:S01]  /*20f0*/  UMOV UR51, 0x10000000 ;  /* 0x1000000000337882 */ /* 0x000fe20000000000 */
[----:B------:R-:W-:Y:S01]  /*2100*/  UIADD3 UR16, UPT, UPT, UR17, 0x1d600, URZ ;  /* 0x0001d60011107890 */ /* 0x000fe2000fffe0ff */
[----:B------:R2:W-:Y:S01]  /*2110*/  UTMALDG.2D [UR28], [UR34], desc[UR50] ;  /* 0x0000321c220075b4 */ /* 0x0005e20008009000 */
[----:B------:R-:W-:Y:S02]  /*2120*/  UIMAD UR20, UR7, UR9, UR5 ;  /* 0x00000009071472a4 */ /* 0x000fe4000f8e0205 */
[----:B------:R-:W-:Y:S01]  /*2130*/  UIADD3.X UR33, UPT, UPT, URZ, UR47, URZ, UP0, !UPT ;  /* 0x0000002fff217290 */ /* 0x000fe200087fe4ff */
[----:B------:R-:W-:Y:S01]  /*2140*/  UMOV UR17, UR29 ;  /* 0x0000001d00117c82 */ /* 0x000fe20008000000 */
[----:B------:R-:W-:Y:S01]  /*2150*/  UIADD3 UR24, UPT, UPT, UR24, 0x1, URZ ;  /* 0x0000000118187890 */ /* 0x000fe2000fffe0ff */
[----:B------:R-:W-:Y:S01]  /*2160*/  UMOV UR23, UR38 ;  /* 0x0000002600177c82 */ /* 0x000fe20008000000 */
[----:B------:R-:W-:Y:S02]  /*2170*/  UMOV UR48, UR40 ;  /* 0x0000002800307c82 */ /* 0x000fe40008000000 */
[----:B------:R-:W-:Y:S03]  /*2180*/  UISETP.NE.AND UP0, UPT, UR24, UR38, UPT ;  /* 0x000000261800728c */ /* 0x000fe6000bf05270 */
[----:B------:R2:W-:Y:S06]  /*2190*/  UTMALDG.4D.IM2COL.MULTICAST [UR16], [UR32], UR45 ;  /* 0x00000010200073b4 */ /* 0x0005ec000805882d */
[----:B--2---:R-:W-:Y:S05]  /*21a0*/  BRA.U UP0, `(.L_x_29) ;  /* 0xfffffff900f47547 */ /* 0x004fea000b83ffff */
.L_x_23:
[----:B------:R-:W-:Y:S01]  /*21b0*/  ULEA UR4, UR40, UR37, 0x3 ;  /* 0x0000002528047291 */ /* 0x000fe2000f8e18ff */
[----:B------:R-:W-:Y:S01]  /*21c0*/  SHF.L.U32 R2, R10, 0x1f, RZ ;  /* 0x0000001f0a027819 */ /* 0x000fe200000006ff */
[----:B------:R-:W-:Y:S01]  /*21d0*/  @!P4 SYNCS.ARRIVE.TRANS64.A1T0 RZ, [UR37+0x1d8], RZ ;  /* 0x0001d8ffffffc9a7 */ /* 0x000fe20008100025 */
[----:B------:R-:W-:-:S06]  /*21e0*/  UISETP.GT.AND UP0, UPT, UR44, UR43, UPT ;  /* 0x0000002b2c00728c */ /* 0x000fcc000bf04270 */
[----:B------:R1:W2:Y:S03]  /*21f0*/  SYNCS.PHASECHK.TRANS64.TRYWAIT P1, [UR4+0xd0], R2 ;  /* 0x0000d002ff0075a7 */ /* 0x0002a60008021104 */
[----:B------:R-:W-:Y:S05]  /*2200*/  BRA.U !UP0, `(.L_x_30) ;  /* 0x0000000508447547 */ /* 0x000fea000b800000 */
[----:B-1----:R-:W1:Y:S01]  /*2210*/  LDC.64 R2, c[0x0][0x5d8] ;  /* 0x00017600ff027b82 */ /* 0x002e620000000a00 */
[----:B------:R-:W1:Y:S01]  /*2220*/  LDCU.64 UR6, c[0x0][0x5b0] ;  /* 0x0000b600ff0677ac */ /* 0x000e620008000a00 */
[----:B------:R-:W1:Y:S01]  /*2230*/  LDCU UR25, c[0x0][0x598] ;  /* 0x0000b300ff1977ac */ /* 0x000e620008000800 */
[----:B------:R-:W1:Y:S01]  /*2240*/  LDCU UR24, c[0x0][0x58c] ;  /* 0x0000b180ff1877ac */ /* 0x000e620008000800 */
[----:B------:R-:W1:Y:S01]  /*2250*/  LDCU UR19, c[0x0][0x59c] ;  /* 0x0000b380ff1377ac */ /* 0x000e620008000800 */
[----:B------:R-:W1:Y:S01]  /*2260*/  LDCU UR17, c[0x0][0x5a0] ;  /* 0x0000b400ff1177ac */ /* 0x000e620008000800 */
[----:B------:R-:W1:Y:S02]  /*2270*/  LDCU.64 UR20, c[0x0][0x590] ;  /* 0x0000b200ff1477ac */ /* 0x000e640008000a00 */
[----:B-1----:R-:W-:Y:S01]  /*2280*/  IMAD R2, R7, UR6, R2 ;  /* 0x0000000607027c24 */ /* 0x002fe2000f8e0202 */
[----:B------:R-:W1:Y:S01]  /*2290*/  LDCU.64 UR14, c[0x0][0x5b8] ;  /* 0x0000b700ff0e77ac */ /* 0x000e620008000a00 */
[----:B------:R-:W-:Y:S01]  /*22a0*/  IMAD R5, R14, UR7, R3 ;  /* 0x000000070e057c24 */ /* 0x000fe2000f8e0203 */
[----:B------:R-:W1:Y:S01]  /*22b0*/  LDCU.64 UR4, c[0x0][0x5d0] ;  /* 0x0000ba00ff0477ac */ /* 0x000e620008000a00 */
[----:B------:R-:W-:Y:S01]  /*22c0*/  UIADD3 UR16, UPT, UPT, UR41, UR23, URZ ;  /* 0x0000001729107290 */ /* 0x000fe2000fffe0ff */
[----:B------:R-:W-:-:S11]  /*22d0*/  UMOV UR45, UR40 ;  /* 0x00000028002d7c82 */ /* 0x000fd60008000000 */
.L_x_36:
[----:B------:R-:W-:Y:S01]  /*22e0*/  @!P6 MOV R4, 0x2000 ;  /* 0x000020000004e802 */ /* 0x000fe20000000f00 */
[----:B------:R-:W-:Y:S01]  /*22f0*/  ULEA UR33, UR45, UR37, 0x3 ;  /* 0x000000252d217291 */ /* 0x000fe2000f8e18ff */
[----:B--2---:R-:W-:Y:S11]  /*2300*/  @P1 BRA `(.L_x_31) ;  /* 0x00000000000c1947 */ /* 0x004ff60003800000 */
[----:B------:R-:W-:Y:S04]  /*2310*/  SHF.L.U32 R6, R10, 0x1f, RZ ;  /* 0x0000001f0a067819 */ /* 0x000fe800000006ff */
[----:B------:R-:W2:Y:S02]  /*2320*/  SYNCS.PHASECHK.TRANS64.TRYWAIT P0, [UR33+0xd0], R6 ;  /* 0x0000d006ff0075a7 */ /* 0x000ea40008001121 */
[----:B--2---:R-:W-:Y:S05]  /*2330*/  @!P0 BRA `(.L_x_32) ;  /* 0x0000006000d88947 */ /* 0x004fea0003800000 */
.L_x_31:
[----:B------:R1:W-:Y:S01]  /*2340*/  @!P6 SYNCS.ARRIVE.TRANS64 RZ, [UR33], R4 ;  /* 0x00000004ffffe9a7 */ /* 0x0003e20008000021 */
[----:B------:R-:W-:Y:S04]  /*2350*/  ULOP3.LUT UR6, UR39, 0x2, URZ, 0xfc, !UPT ;  /* 0x0000000227067892 */ /* 0x000fe8000f8efcff */
[----:B------:R-:W-:Y:S09]  /*2360*/  UISETP.NE.AND UP0, UPT, UR6, 0x2, UPT ;  /* 0x000000020600788c */ /* 0x000ff2000bf05270 */
[----:B------:R-:W-:Y:S05]  /*2370*/  BRA.U UP0, `(.L_x_33) ;  /* 0x0000000100047547 */ /* 0x000fea000b800000 */
[----:B-1----:R-:W-:Y:S05]  /*2380*/  BPT.TRAP 0x1 ;  /* 0x000000040000795c */ /* 0x002fea0000300000 */
.L_x_33:
[----:B------:R-:W-:Y:S04]  /*2390*/  BSSY.RECONVERGENT B0, `(.L_x_34) ;  /* 0x0000003000007945 */ /* 0x000fe80003800200 */
[----:B------:R-:W-:Y:S05]  /*23a0*/  @P5 BRA `(.L_x_35) ;  /* 0x0000000000045947 */ /* 0x000fea0003800000 */
[----:B-1----:R-:W-:Y:S05]  /*23b0*/  BPT.TRAP 0x1 ;  /* 0x000000040000795c */ /* 0x002fea0000300000 */
.L_x_35:
[----:B-1----:R-:W-:Y:S05]  /*23c0*/  BSYNC.RECONVERGENT B0 ;  /* 0x0000000000007941 */ /* 0x002fea0003800200 */
.L_x_34:
        /* <DEDUP_REMOVED lines=11> */
[----:B------:R-:W-:Y:S01]  /*2480*/  @P0 PRMT R4, R2, 0x40, R5 ;  /* 0x0000004002040816 */ /* 0x000fe20000000005 */
[----:B------:R-:W-:Y:S01]  /*2490*/  UISETP.NE.AND UP0, UPT, UR24, 0x1, UPT ;  /* 0x000000011800788c */ /* 0x000fe2000bf05270 */
[----:B------:R-:W-:Y:S01]  /*24a0*/  SHF.L.U32 R6, R10, 0x1f, RZ ;  /* 0x0000001f0a067819 */ /* 0x000fe200000006ff */
[----:B------:R-:W-:Y:S01]  /*24b0*/  USHF.R.U32.HI UR7, URZ, UR21, UR27 ;  /* 0x00000015ff077299 */ /* 0x000fe2000801161b */
[----:B------:R-:W-:Y:S01]  /*24c0*/  @P0 R2UR UR10, R4 ;  /* 0x00000000040a02ca */ /* 0x000fe200000e0000 */
[----:B------:R-:W-:Y:S01]  /*24d0*/  UISETP.NE.AND UP2, UPT, UR25, 0x1, UPT ;  /* 0x000000011900788c */ /* 0x000fe2000bf45270 */
[----:B------:R1:W2:Y:S01]  /*24e0*/  SYNCS.PHASECHK.TRANS64.TRYWAIT P1, [UR9+0xd0], R6 ;  /* 0x0000d006ff0075a7 */ /* 0x0002a20008021109 */
[----:B------:R-:W-:Y:S01]  /*24f0*/  USEL UR7, UR6, UR7, !UP0 ;  /* 0x0000000706077287 */ /* 0x000fe2000c000000 */
[----:B------:R-:W-:Y:S01]  /*2500*/  @P0 R2UR UR29, R3 ;  /* 0x00000000031d02ca */ /* 0x000fe200000e0000 */
[----:B------:R-:W-:Y:S02]  /*2510*/  UIADD3 UR48, UP1, UPT, UR46, 0x80, URZ ;  /* 0x000000802e307890 */ /* 0x000fe4000ff3e0ff */
[----:B------:R-:W-:Y:S02]  /*2520*/  UIMAD.WIDE.U32 UR26, UR7, UR19, URZ ;  /* 0x00000013071a72a5 */ /* 0x000fe4000f8e00ff */
[----:B------:R-:W-:Y:S02]  /*2530*/  ULEA UR31, UR45, UR37, 0xc ;  /* 0x000000252d1f7291 */ /* 0x000fe4000f8e60ff */
[----:B------:R-:W-:Y:S02]  /*2540*/  USHF.R.U32.HI UR13, URZ, UR17, UR27 ;  /* 0x00000011ff0d7299 */ /* 0x000fe4000801161b */
[----:B------:R-:W-:Y:S01]  /*2550*/  UIADD3 UR27, UPT, UPT, -UR7, URZ, URZ ;  /* 0x000000ff071b7290 */ /* 0x000fe2000fffe1ff */
[----:B------:R-:W-:Y:S01]  /*2560*/  IMAD.U32 R4, RZ, RZ, UR10 ;  /* 0x0000000aff047e24 */ /* 0x000fe2000f8e00ff */
[----:B------:R-:W-:Y:S02]  /*2570*/  USEL UR13, UR7, UR13, !UP2 ;  /* 0x0000000d070d7287 */ /* 0x000fe4000d000000 */
[----:B------:R-:W-:Y:S01]  /*2580*/  ULEA UR9, UR45, UR36, 0xb ;  /* 0x000000242d097291 */ /* 0x000fe2000f8e58ff */
        /* <DEDUP_REMOVED lines=10> */
[----:B------:R-:W-:Y:S02]  /*2630*/  UIMAD UR11, UR6, UR14, UR4 ;  /* 0x0000000e060b72a4 */ /* 0x000fe4000f8e0204 */
[----:B------:R-:W-:Y:S01]  /*2640*/  UIADD3 UR8, UPT, UPT, UR9, 0x1d600, URZ ;  /* 0x0001d60009087890 */ /* 0x000fe2000fffe0ff */
[----:B------:R-:W-:Y:S01]  /*2650*/  UMOV UR50, 0x0 ;  /* 0x0000000000327882 */ /* 0x000fe20000000000 */
[----:B------:R-:W-:Y:S01]  /*2660*/  UMOV UR51, 0x10000000 ;  /* 0x1000000000337882 */ /* 0x000fe20000000000 */
[----:B------:R-:W-:Y:S01]  /*2670*/  UMOV UR34, UR30 ;  /* 0x0000001e00227c82 */ /* 0x000fe20008000000 */
[----:B------:R-:W-:Y:S01]  /*2680*/  UIMAD UR12, UR7, UR15, UR5 ;  /* 0x0000000f070c72a4 */ /* 0x000fe2000f8e0205 */
[----:B------:R1:W-:Y:S01]  /*2690*/  UTMALDG.2D [UR32], [UR48], desc[UR50] ;  /* 0x00003220300075b4 */ /* 0x0003e20008009000 */
[----:B------:R-:W-:Y:S01]  /*26a0*/  UIADD3.X UR29, UPT, UPT, URZ, UR47, URZ, UP0, !UPT ;  /* 0x0000002fff1d7290 */ /* 0x000fe200087fe4ff */
[----:B------:R-:W-:Y:S01]  /*26b0*/  UMOV UR9, UR33 ;  /* 0x0000002100097c82 */ /* 0x000fe20008000000 */
[----:B------:R-:W-:Y:S01]  /*26c0*/  UMOV UR10, UR18 ;  /* 0x00000012000a7c82 */ /* 0x000fe20008000000 */
[----:B------:R-:W-:Y:S01]  /*26d0*/  UIADD3 UR23, UPT, UPT, UR23, 0x1, URZ ;  /* 0x0000000117177890 */ /* 0x000fe2000fffe0ff */
[----:B------:R-:W-:Y:S03]  /*26e0*/  UMOV UR45, UR40 ;  /* 0x00000028002d7c82 */ /* 0x000fe60008000000 */
[----:B------:R-:W-:Y:S02]  /*26f0*/  UISETP.NE.AND UP0, UPT, UR23, UR16, UPT ;  /* 0x000000101700728c */ /* 0x000fe4000bf05270 */
[----:B------:R1:W-:Y:S07]  /*2700*/  UTMALDG.4D.IM2COL.MULTICAST [UR8], [UR28], UR31 ;  /* 0x000000081c0073b4 */ /* 0x0003ee000805881f */
[----:B-1----:R-:W-:Y:S05]  /*2710*/  BRA.U UP0, `(.L_x_36) ;  /* 0xfffffff900f07547 */ /* 0x002fea000b83ffff */
.L_x_30:
[----:B------:R-:W-:Y:S01]  /*2720*/  SHF.L.U32 R3, R8, 0x1f, RZ ;  /* 0x0000001f08037819 */ /* 0x000fe200000006ff */
[----:B------:R-:W-:-:S03]  /*2730*/  NOP ;  /* 0x0000000000007918 */ /* 0x000fc60000000000 */
[----:B------:R-:W3:Y:S02]  /*2740*/  SYNCS.PHASECHK.TRANS64.TRYWAIT P0, [UR37+0x1e0], R3 ;  /* 0x0001e003ff0075a7 */ /* 0x000ee40008001125 */
[----:B---3--:R-:W-:Y:S05]  /*2750*/  @!P0 BRA `(.L_x_37) ;  /* 0x0000005c00e88947 */ /* 0x008fea0003800000 */
.L_x_140:
[----:B------:R-:W3:Y:S01]  /*2760*/  LDS.128 R4, [UR37+0x220] ;  /* 0x00022025ff047984 */ /* 0x000ee20008000c00 */
[----:B------:R-:W-:Y:S01]  /*2770*/  UIADD3 UR4, UPT, UPT, UR37, 0x1e8, URZ ;  /* 0x000001e825047890 */ /* 0x000fe2000fffe0ff */
[----:B--2---:R-:W-:Y:S01]  /*2780*/  ISETP.GE.AND P1, PT, R26, 0x1, PT ;  /* 0x000000011a00780c */ /* 0x004fe20003f26270 */
[----:B------:R-:W-:Y:S01]  /*2790*/  @!PT LDS RZ, [RZ] ;  /* 0x00000000fffff984 */ /* 0x000fe20000000800 */
[----:B------:R-:W-:Y:S01]  /*27a0*/  @!PT LDS RZ, [RZ] ;  /* 0x00000000fffff984 */ /* 0x000fe20000000800 */
[----:B------:R-:W-:Y:S01]  /*27b0*/  @!PT LDS RZ, [RZ] ;  /* 0x00000000fffff984 */ /* 0x000fe20000000800 */
[----:B------:R-:W-:Y:S01]  /*27c0*/  @!PT LDS RZ, [RZ] ;  /* 0x00000000fffff984 */ /* 0x000fe20000000800 */
[----:B------:R2:W-:Y:S06]  /*27d0*/  MEMBAR.ALL.CTA ;  /* 0x0000000000007992 */ /* 0x0005ec0000008000 */
[----:B--2---:R-:W2:Y:S01]  /*27e0*/  FENCE.VIEW.ASYNC.S ;  /* 0x00000000000073c6 */ /* 0x004ea20000000000 */
[----:B------:R-:W-:-:S09]  /*27f0*/  UPRMT UR4, URZ, 0x654, UR4 ;  /* 0x00000654ff047896 */ /* 0x000fd20008000004 */
[----:B--2---:R-:W-:Y:S01]  /*2800*/  SYNCS.ARRIVE.TRANS64.RED.A1T0 RZ, [UR4], RZ ;  /* 0x000000ffffff79a7 */ /* 0x004fe20008100404 */
[----:B---3--:R-:W-:-:S13]  /*2810*/  LOP3.LUT P0, RZ, R6, 0x1, RZ, 0xc0, !PT ;  /* 0x0000000106ff7812 */ /* 0x008fda000780c0ff */
[----:B------:R-:W-:Y:S02]  /*2820*/  @P0 MOV R13, R4 ;  /* 0x00000004000d0202 */ /* 0x000fe40000000f00 */
[----:B------:R-:W-:Y:S01]  /*2830*/  @P0 LOP3.LUT R11, R5, 0xffff, RZ, 0xc0, !PT ;  /* 0x0000ffff050b0812 */ /* 0x000fe200078ec0ff */
[----:B------:R-:W-:Y:S06]  /*2840*/  @!P1 BRA `(.L_x_38) ;  /* 0x0000000000b89947 */ /* 0x000fec0003800000 */
[----:B------:R-:W2:Y:S01]  /*2850*/  LDC.64 R4, c[0x0][0xb18] ;  /* 0x0002c600ff047b82 */ /* 0x000ea20000000a00 */
[----:B------:R-:W-:-:S07]  /*2860*/  ISETP.NE.AND P3, PT, R26, 0x1, PT ;  /* 0x000000011a00780c */ /* 0x000fce0003f65270 */
[----:B------:R-:W3:Y:S08]  /*2870*/  LDC.64 R6, c[0x0][0xb10] ;  /* 0x0002c400ff067b82 */ /* 0x000ef00000000a00 */
[----:B------:R-:W4:Y:S08]  /*2880*/  LDC R14, c[0x0][0xb20] ;  /* 0x0002c800ff0e7b82 */ /* 0x000f300000000800 */
[----:B------:R-:W4:Y:S01]  /*2890*/  LDC R16, c[0x0][0xb0c] ;  /* 0x0002c300ff107b82 */ /* 0x000f220000000800 */
[----:B--2---:R-:W-:Y:S01]  /*28a0*/  IMAD.HI.U32 R15, R0, R5, RZ ;  /* 0x00000005000f7227 */ /* 0x004fe200078e00ff */
[----:B------:R-:W-:-:S03]  /*28b0*/  ISETP.NE.AND P1, PT, R4, 0x1, PT ;  /* 0x000000010400780c */ /* 0x000fc60003f25270 */
[----:B------:R-:W-:-:S03]  /*28c0*/  IMAD.HI.U32 R5, R11, R5, RZ ;  /* 0x000000050b057227 */ /* 0x000fc600078e00ff */
[----:B-1----:R-:W1:Y:S01]  /*28d0*/  LDC.64 R2, c[0x0][0xb28] ;  /* 0x0002ca00ff027b82 */ /* 0x002e620000000a00 */
[----:B---3--:R-:W-:-:S04]  /*28e0*/  IMAD.HI.U32 R18, R9, R6, RZ ;  /* 0x0000000609127227 */ /* 0x008fc800078e00ff */
[----:B------:R-:W-:Y:S01]  /*28f0*/  IMAD.HI.U32 R20, R13, R6, RZ ;  /* 0x000000060d147227 */ /* 0x000fe200078e00ff */
[----:B------:R-:W-:Y:S02]  /*2900*/  SHF.R.U32.HI R18, RZ, R7, R18 ;  /* 0x00000007ff127219 */ /* 0x000fe40000011612 */
[-C--:B----4-:R-:W-:Y:S02]  /*2910*/  SHF.R.U32.HI R15, RZ, R14.reuse, R15 ;  /* 0x0000000eff0f7219 */ /* 0x090fe4000001160f */
[----:B------:R-:W-:Y:S02]  /*2920*/  SHF.R.U32.HI R14, RZ, R14, R5 ;  /* 0x0000000eff0e7219 */ /* 0x000fe40000011605 */
[----:B------:R-:W-:Y:S02]  /*2930*/  SEL R15, R0, R15, !P1 ;  /* 0x0000000f000f7207 */ /* 0x000fe40004800000 */
[----:B------:R-:W-:Y:S02]  /*2940*/  SHF.R.U32.HI R20, RZ, R7, R20 ;  /* 0x00000007ff147219 */ /* 0x000fe40000011614 */
[----:B------:R-:W-:-:S02]  /*2950*/  ISETP.NE.AND P2, PT, R16, 0x1, PT ;  /* 0x000000011000780c */ /* 0x000fc40003f45270 */
[----:B------:R-:W-:Y:S02]  /*2960*/  SEL R5, R11, R14, !P1 ;  /* 0x0000000e0b057207 */ /* 0x000fe40004800000 */
[----:B------:R-:W-:Y:S02]  /*2970*/  SEL R17, R9, R18, !P2 ;  /* 0x0000001209117207 */ /* 0x000fe40005000000 */
[----:B------:R-:W-:Y:S01]  /*2980*/  SEL R7, R13, R20, !P2 ;  /* 0x000000140d077207 */ /* 0x000fe20005000000 */
[----:B-1----:R-:W-:-:S04]  /*2990*/  IMAD.HI.U32 R18, R15, R2, RZ ;  /* 0x000000020f127227 */ /* 0x002fc800078e00ff */
[----:B------:R-:W-:Y:S01]  /*29a0*/  IMAD.HI.U32 R6, R17, R2, RZ ;  /* 0x0000000211067227 */ /* 0x000fe200078e00ff */
[----:B------:R-:W-:-:S04]  /*29b0*/  @P3 SHF.R.U32.HI R15, RZ, R3, R18 ;  /* 0x00000003ff0f3219 */ /* 0x000fc80000011612 */
[----:B------:R-:W-:Y:S01]  /*29c0*/  @P3 SHF.R.U32.HI R17, RZ, R3, R6 ;  /* 0x00000003ff113219 */ /* 0x000fe20000011606 */
[----:B------:R-:W-:-:S04]  /*29d0*/  IMAD R15, R26, R15, RZ ;  /* 0x0000000f1a0f7224 */ /* 0x000fc800078e02ff */
[----:B------:R-:W-:Y:S01]  /*29e0*/  IMAD R6, R26, R17, RZ ;  /* 0x000000111a067224 */ /* 0x000fe200078e02ff */
[----:B------:R-:W-:-:S04]  /*29f0*/  ISETP.GE.AND P1, PT, R5, R15, PT ;  /* 0x0000000f0500720c */ /* 0x000fc80003f26270 */
[----:B------:R-:W-:Y:S01]  /*2a00*/  ISETP.GE.OR P1, PT, R7, R6, P1 ;  /* 0x000000060700720c */ /* 0x000fe20000f26670 */
[----:B------:R-:W-:-:S05]  /*2a10*/  IMAD.HI.U32 R6, R5, R2, RZ ;  /* 0x0000000205067227 */ /* 0x000fca00078e00ff */
[----:B------:R-:W-:-:S04]  /*2a20*/  SHF.R.U32.HI R6, RZ, R3, R6 ;  /* 0x00000003ff067219 */ /* 0x000fc80000011606 */
[----:B------:R-:W-:-:S03]  /*2a30*/  SEL R6, R5, R6, !P3 ;  /* 0x0000000605067207 */ /* 0x000fc60005800000 */
[----:B------:R-:W-:-:S04]  /*2a40*/  @!P1 IMAD.HI.U32 R14, R7, R2, RZ ;  /* 0x00000002070e9227 */ /* 0x000fc800078e00ff */
[----:B------:R-:W-:Y:S01]  /*2a50*/  IMAD.MOV R2, RZ, RZ, -R6 ;  /* 0x000000ffff027224 */ /* 0x000fe200078e0a06 */
[----:B------:R-:W-:-:S03]  /*2a60*/  @!P1 SHF.R.U32.HI R14, RZ, R3, R14 ;  /* 0x00000003ff0e9219 */ /* 0x000fc6000001160e */
[----:B------:R-:W-:Y:S01]  /*2a70*/  IMAD R2, R26, R2, R5 ;  /* 0x000000021a027224 */ /* 0x000fe200078e0205 */
[----:B------:R-:W-:Y:S02]  /*2a80*/  @!P1 SEL R3, R7, R14, !P3 ;  /* 0x0000000e07039207 */ /* 0x000fe40005800000 */
[----:B------:R-:W-:-:S03]  /*2a90*/  IADD3 R14, PT, PT, -R5, RZ, RZ ;  /* 0x000000ff050e7210 */ /* 0x000fc60007ffe1ff */
[--C-:B------:R-:W-:Y:S02]  /*2aa0*/  @!P1 IMAD.IADD R6, R6, 0x1, -R3.reuse ;  /* 0x0000000106069824 */ /* 0x100fe400078e0a03 */
[----:B------:R-:W-:Y:S01]  /*2ab0*/  @!P1 IMAD R3, R2, R17, R3 ;  /* 0x0000001102039224 */ /* 0x000fe200078e0203 */
[----:B------:R-:W-:Y:S01]  /*2ac0*/  IADD3 R2, PT, PT, -R7, RZ, RZ ;  /* 0x000000ff07027210 */ /* 0x000fe20007ffe1ff */
[----:B------:R-:W-:Y:S02]  /*2ad0*/  @!P1 IMAD R5, R26, R6, R7 ;  /* 0x000000061a059224 */ /* 0x000fe400078e0207 */
[----:B------:R-:W-:Y:S02]  /*2ae0*/  IMAD R11, R4, R14, R11 ;  /* 0x0000000e040b7224 */ /* 0x000fe400078e020b */
[----:B------:R-:W-:Y:S02]  /*2af0*/  @!P1 IMAD.MOV.U32 R7, RZ, RZ, R3 ;  /* 0x000000ffff079224 */ /* 0x000fe400078e0003 */
[----:B------:R-:W-:-:S02]  /*2b00*/  IMAD R2, R16, R2, R13 ;  /* 0x0000000210027224 */ /* 0x000fc400078e020d */
[----:B------:R-:W-:Y:S02]  /*2b10*/  IMAD R11, R5, R4, R11 ;  /* 0x00000004050b7224 */ /* 0x000fe400078e020b */
[----:B------:R-:W-:Y:S02]  /*2b20*/  IMAD R13, R7, R16, R2 ;  /* 0x00000010070d7224 */ /* 0x000fe400078e0202 */
.L_x_38:
[----:B------:R-:W2:Y:S02]  /*2b30*/  LDCU UR4, c[0x0][0xb30] ;  /* 0x00016600ff0477ac */ /* 0x000ea40008000800 */
[----:B--2---:R-:W-:-:S09]  /*2b40*/  UISETP.NE.AND UP0, UPT, UR4, 0x1, UPT ;  /* 0x000000010400788c */ /* 0x004fd2000bf05270 */
[----:B------:R-:W-:Y:S05]  /*2b50*/  BRA.U UP0, `(.L_x_39) ;  /* 0x0000000100407547 */ /* 0x000fea000b800000 */
[----:B------:R-:W2:Y:S08]  /*2b60*/  LDC.64 R4, c[0x0][0xb10] ;  /* 0x0002c400ff047b82 */ /* 0x000eb00000000a00 */
[----:B-1----:R-:W1:Y:S08]  /*2b70*/  LDC.64 R2, c[0x0][0xb18] ;  /* 0x0002c600ff027b82 */ /* 0x002e700000000a00 */
[----:B------:R-:W3:Y:S08]  /*2b80*/  LDC R6, c[0x0][0xb20] ;  /* 0x0002c800ff067b82 */ /* 0x000ef00000000800 */
[----:B------:R-:W4:Y:S01]  /*2b90*/  LDC R14, c[0x0][0xb0c] ;  /* 0x0002c300ff0e7b82 */ /* 0x000f220000000800 */
[----:B--2---:R-:W-:-:S05]  /*2ba0*/  IMAD.HI.U32 R4, R13, R4, RZ ;  /* 0x000000040d047227 */ /* 0x004fca00078e00ff */
[----:B------:R-:W-:Y:S01]  /*2bb0*/  SHF.R.U32.HI R4, RZ, R5, R4 ;  /* 0x00000005ff047219 */ /* 0x000fe20000011604 */
[----:B-1----:R-:W-:Y:S01]  /*2bc0*/  IMAD.HI.U32 R3, R11, R3, RZ ;  /* 0x000000030b037227 */ /* 0x002fe200078e00ff */
[----:B------:R-:W-:-:S04]  /*2bd0*/  ISETP.NE.AND P1, PT, R2, 0x1, PT ;  /* 0x000000010200780c */ /* 0x000fc80003f25270 */
[----:B---3--:R-:W-:-:S04]  /*2be0*/  SHF.R.U32.HI R6, RZ, R6, R3 ;  /* 0x00000006ff067219 */ /* 0x008fc80000011603 */
[----:B------:R-:W-:Y:S02]  /*2bf0*/  SEL R3, R11, R6, !P1 ;  /* 0x000000060b037207 */ /* 0x000fe40004800000 */
[----:B----4-:R-:W-:-:S04]  /*2c00*/  ISETP.NE.AND P2, PT, R14, 0x1, PT ;  /* 0x000000010e00780c */ /* 0x010fc80003f45270 */
[----:B------:R-:W-:-:S05]  /*2c10*/  SEL R4, R13, R4, !P2 ;  /* 0x000000040d047207 */ /* 0x000fca0005000000 */
[----:B------:R-:W-:Y:S02]  /*2c20*/  IMAD.IADD R5, R3, 0x1, -R4 ;  /* 0x0000000103057824 */ /* 0x000fe400078e0a04 */
[----:B------:R-:W-:Y:S02]  /*2c30*/  IMAD.IADD R3, R4, 0x1, -R3 ;  /* 0x0000000104037824 */ /* 0x000fe400078e0a03 */
[----:B------:R-:W-:Y:S02]  /*2c40*/  IMAD R13, R5, R14, R13 ;  /* 0x0000000e050d7224 */ /* 0x000fe400078e020d */
[----:B------:R-:W-:-:S07]  /*2c50*/  IMAD R11, R3, R2, R11 ;  /* 0x00000002030b7224 */ /* 0x000fce00078e020b */
.L_x_39:
[----:B------:R-:W-:Y:S01]  /*2c60*/  PLOP3.LUT P4, PT, PT, PT, PT, 0x80, 0x8 ;  /* 0x000000000008781c */ /* 0x000fe20003f8f070 */
[----:B------:R-:W-:Y:S01]  /*2c70*/  IMAD.IADD R37, R13, 0x1, R64 ;  /* 0x000000010d257824 */ /* 0x000fe200078e0240 */
[----:B------:R-:W-:Y:S01]  /*2c80*/  LOP3.LUT R8, R8, 0x1, RZ, 0x3c, !PT ;  /* 0x0000000108087812 */ /* 0x000fe200078e3cff */
[----:B------:R-:W-:Y:S01]  /*2c90*/  IMAD.IADD R19, R11, 0x1, R58 ;  /* 0x000000010b137824 */ /* 0x000fe200078e023a */
[----:B------:R-:W-:Y:S09]  /*2ca0*/  @P0 BRA `(.L_x_40) ;  /* 0xffffffe800f80947 */ /* 0x000ff2000383ffff */
[----:B------:R-:W-:Y:S01]  /*2cb0*/  UIADD3 UR37, UPT, UPT, UR37, 0xd0, URZ ;  /* 0x000000d025257890 */ /* 0x000fe2000fffe0ff */
[----:B-1----:R-:W-:-:S03]  /*2cc0*/  SHF.L.U32 R3, R10, 0x1f, RZ ;  /* 0x0000001f0a037819 */ /* 0x002fc600000006ff */
[----:B------:R-:W-:-:S09]  /*2cd0*/  ULEA UR4, UR40, UR37, 0x3 ;  /* 0x0000002528047291 */ /* 0x000fd2000f8e18ff */
[----:B------:R-:W1:Y:S02]  /*2ce0*/  SYNCS.PHASECHK.TRANS64.TRYWAIT P0, [UR4], R3 ;  /* 0x00000003ff0075a7 */ /* 0x000e640008001104 */
[----:B-1----:R-:W-:Y:S05]  /*2cf0*/  @!P0 BRA `(.L_x_41) ;  /* 0x0000005800988947 */ /* 0x002fea0003800000 */
.L_x_142:
[----:B------:R-:W-:-:S04]  /*2d00*/  UIADD3 UR5, UPT, UPT, UR40, 0x1, URZ ;  /* 0x0000000128057890 */ /* 0x000fc8000fffe0ff */
[----:B------:R-:W-:-:S04]  /*2d10*/  UISETP.NE.AND UP0, UPT, UR5, 0x1a, UPT ;  /* 0x0000001a0500788c */ /* 0x000fc8000bf05270 */
[----:B------:R-:W-:Y:S02]  /*2d20*/  USEL UR6, URZ, 0x1, UP0 ;  /* 0x00000001ff067887 */ /* 0x000fe40008000000 */
[----:B------:R-:W-:-:S04]  /*2d30*/  USEL UR5, UR5, URZ, UP0 ;  /* 0x000000ff05057287 */ /* 0x000fc80008000000 */
[----:B------:R-:W-:Y:S01]  /*2d40*/  ULEA UR4, UR5, UR37, 0x3 ;  /* 0x0000002505047291 */ /* 0x000fe2000f8e18ff */
[----:B------:R-:W-:-:S04]  /*2d50*/  LOP3.LUT R2, R10, UR6, RZ, 0x3c, !PT ;  /* 0x000000060a027c12 */ /* 0x000fc8000f8e3cff */
[----:B-1----:R-:W-:-:S04]  /*2d60*/  SHF.L.U32 R3, R2, 0x1f, RZ ;  /* 0x0000001f02037819 */ /* 0x002fc800000006ff */
[----:B------:R-:W1:Y:S02]  /*2d70*/  SYNCS.PHASECHK.TRANS64.TRYWAIT P0, [UR4], R3 ;  /* 0x00000003ff0075a7 */ /* 0x000e640008001104 */
[----:B-1----:R-:W-:Y:S05]  /*2d80*/  @!P0 BRA `(.L_x_42) ;  /* 0x00000058008c8947 */ /* 0x002fea0003800000 */
.L_x_144:
        /* <DEDUP_REMOVED lines=9> */
.L_x_146:
        /* <DEDUP_REMOVED lines=9> */
.L_x_148:
        /* <DEDUP_REMOVED lines=9> */
.L_x_150:
        /* <DEDUP_REMOVED lines=9> */
.L_x_152:
        /* <DEDUP_REMOVED lines=9> */
.L_x_154:
        /* <DEDUP_REMOVED lines=9> */
.L_x_156:
        /* <DEDUP_REMOVED lines=9> */
.L_x_158:
        /* <DEDUP_REMOVED lines=9> */
.L_x_160:
        /* <DEDUP_REMOVED lines=9> */
.L_x_162:
        /* <DEDUP_REMOVED lines=9> */
.L_x_164:
        /* <DEDUP_REMOVED lines=9> */
.L_x_166:
        /* <DEDUP_REMOVED lines=9> */
.L_x_168:
        /* <DEDUP_REMOVED lines=9> */
.L_x_170:
        /* <DEDUP_REMOVED lines=9> */
.L_x_172:
        /* <DEDUP_REMOVED lines=9> */
.L_x_174:
        /* <DEDUP_REMOVED lines=9> */
.L_x_176:
        /* <DEDUP_REMOVED lines=9> */
.L_x_178:
        /* <DEDUP_REMOVED lines=9> */
.L_x_180:
        /* <DEDUP_REMOVED lines=9> */
.L_x_182:
        /* <DEDUP_REMOVED lines=9> */
.L_x_184:
        /* <DEDUP_REMOVED lines=9> */
.L_x_186:
        /* <DEDUP_REMOVED lines=9> */
.L_x_188:
        /* <DEDUP_REMOVED lines=9> */
.L_x_190:
[----:B------:R-:W-:-:S04]  /*3a80*/  UIADD3 UR5, UPT, UPT, UR5, 0x1, URZ ;  /* 0x0000000105057890 */ /* 0x000fc8000fffe0ff */
[----:B------:R-:W-:-:S04]  /*3a90*/  UISETP.NE.AND UP0, UPT, UR5, 0x1a, UPT ;  /* 0x0000001a0500788c */ /* 0x000fc8000bf05270 */
[----:B------:R-:W-:Y:S02]  /*3aa0*/  USEL UR4, URZ, 0x1, UP0 ;  /* 0x00000001ff047887 */ /* 0x000fe40008000000 */
[----:B------:R-:W-:-:S04]  /*3ab0*/  USEL UR5, UR5, URZ, UP0 ;  /* 0x000000ff05057287 */ /* 0x000fc80008000000 */
[----:B------:R-:W-:Y:S01]  /*3ac0*/  ULEA UR5, UR5, UR37, 0x3 ;  /* 0x0000002505057291 */ /* 0x000fe2000f8e18ff */
[----:B-1----:R-:W-:-:S04]  /*3ad0*/  LOP3.LUT R3, R2, UR4, RZ, 0x3c, !PT ;  /* 0x0000000402037c12 */ /* 0x002fc8000f8e3cff */
[----:B------:R-:W-:Y:S01]  /*3ae0*/  SHF.L.U32 R3, R3, 0x1f, RZ ;  /* 0x0000001f03037819 */ /* 0x000fe200000006ff */
[----:B------:R-:W-:-:S07]  /*3af0*/  IMAD.U32 R0, RZ, RZ, UR5 ;  /* 0x00000005ff007e24 */ /* 0x000fce000f8e00ff */
.L_x_66:
[----:B-1----:R1:W2:Y:S02]  /*3b00*/  SYNCS.PHASECHK.TRANS64.TRYWAIT P0, [R0+URZ], R3 ;  /* 0x00000003000075a7 */ /* 0x0022a400080011ff */
[----:B--2---:R-:W-:Y:S05]  /*3b10*/  @!P0 NANOSLEEP.SYNCS 0x989680 ;  /* 0x009896800000895d */ /* 0x004fea0003900000 */
[----:B------:R-:W2:Y:S02]  /*3b20*/  @!P0 SYNCS.PHASECHK.TRANS64 P0, [R0+URZ], R3 ;  /* 0x00000003000085a7 */ /* 0x000ea400080010ff */
[----:B--2---:R-:W-:Y:S05]  /*3b30*/  @P0 EXIT ;  /* 0x000000000000094d */ /* 0x004fea0003800000 */
[----:B------:R-:W-:Y:S05]  /*3b40*/  BRA `(.L_x_66) ;  /* 0xfffffffc00ec7947 */ /* 0x000fea000383ffff */
.L_x_22:
[----:B------:R-:W-:-:S04]  /*3b50*/  UISETP.NE.AND UP1, UPT, UR45, URZ, UPT ;  /* 0x000000ff2d00728c */ /* 0x000fc8000bf25270 */
[----:B------:R-:W-:-:S09]  /*3b60*/  UISETP.NE.OR UP1, UPT, UR4, 0x1, UP1 ;  /* 0x000000010400788c */ /* 0x000fd20008f25670 */
[----:B------:R-:W-:Y:S05]  /*3b70*/  BRA.U UP1, `(.L_x_67) ;  /* 0x0000000101b07547 */ /* 0x000fea000b800000 */
[----:B------:R-:W-:Y:S01]  /*3b80*/  UMOV UR4, 0x400 ;  /* 0x0000040000047882 */ /* 0x000fe20000000000 */
[----:B------:R-:W-:Y:S01]  /*3b90*/  HFMA2 R2, -RZ, RZ, 0, 5.9604644775390625e-08 ;  /* 0x00000001ff027431 */ /* 0x000fe200000001ff */
[----:B------:R-:W-:Y:S01]  /*3ba0*/  ULEA UR45, UR45, UR4, 0x18 ;  /* 0x000000042d2d7291 */ /* 0x000fe2000f8ec0ff */
[----:B------:R-:W-:Y:S01]  /*3bb0*/  ISETP.GE.U32.AND P0, PT, R8, 0x2, PT ;  /* 0x000000020800780c */ /* 0x000fe20003f06070 */
[----:B------:R-:W-:Y:S02]  /*3bc0*/  IMAD.MOV.U32 R3, RZ, RZ, RZ ;  /* 0x000000ffff037224 */ /* 0x000fe400078e00ff */
[----:B------:R-:W-:Y:S02]  /*3bd0*/  UIADD3 UR6, UPT, UPT, UR45, 0x1e8, URZ ;  /* 0x000001e82d067890 */ /* 0x000fe4000fffe0ff */
[----:B------:R-:W-:Y:S02]  /*3be0*/  UIADD3 UR7, UPT, UPT, UR45, 0x1e0, URZ ;  /* 0x000001e02d077890 */ /* 0x000fe4000fffe0ff */
[----:B------:R-:W-:-:S12]  /*3bf0*/  UPRMT UR6, URZ, 0x654, UR6 ;  /* 0x00000654ff067896 */ /* 0x000fd80008000006 */
.L_x_70:
[----:B------:R-:W-:Y:S01]  /*3c00*/  SHF.L.U32 R7, R2, 0x1f, RZ ;  /* 0x0000001f02077819 */ /* 0x000fe200000006ff */
[----:B------:R-:W-:Y:S02]  /*3c10*/  IMAD.U32 R9, RZ, RZ, UR7 ;  /* 0x00000007ff097e24 */ /* 0x000fe4000f8e00ff */
[----:B------:R-:W-:Y:S01]  /*3c20*/  @!P0 IMAD.MOV.U32 R5, RZ, RZ, 0x10 ;  /* 0x00000010ff058424 */ /* 0x000fe200078e00ff */
[----:B------:R-:W2:Y:S02]  /*3c30*/  SYNCS.PHASECHK.TRANS64.TRYWAIT P1, [UR45+0x1e8], R7 ;  /* 0x0001e807ff0075a7 */ /* 0x000ea4000802112d */
[----:B------:R-:W-:-:S04]  /*3c40*/  PRMT R9, R8, 0x654, R9 ;  /* 0x0000065408097816 */ /* 0x000fc80000000009 */
[----:B------:R-:W-:Y:S01]  /*3c50*/  SEL R0, R9, R0, !P0 ;  /* 0x0000000009007207 */ /* 0x000fe20004000000 */
[----:B--2---:R-:W-:Y:S06]  /*3c60*/  @!P1 BRA `(.L_x_68) ;  /* 0x0000005400149947 */ /* 0x004fec0003800000 */
.L_x_192:
[----:B------:R-:W-:Y:S01]  /*3c70*/  UIADD3 UR4, UPT, UPT, UR45, 0x220, URZ ;  /* 0x000002202d047890 */ /* 0x000fe2000fffe0ff */
[----:B------:R3:W-:Y:S01]  /*3c80*/  @!P0 SYNCS.ARRIVE.TRANS64.RED RZ, [R0+URZ], R5 ;  /* 0x0000000500ff89a7 */ /* 0x0007e200080004ff */
[----:B------:R-:W-:Y:S01]  /*3c90*/  UIADD3 UR5, UPT, UPT, UR45, 0x1e0, URZ ;  /* 0x000001e02d057890 */ /* 0x000fe2000fffe0ff */
[----:B------:R-:W-:-:S08]  /*3ca0*/  LOP3.LUT R2, R2, 0x1, RZ, 0x3c, !PT ;  /* 0x0000000102027812 */ /* 0x000fd000078e3cff */
[----:B------:R-:W-:Y:S06]  /*3cb0*/  UGETNEXTWORKID.BROADCAST [UR4], [UR5] ;  /* 0x00000000040073ca */ /* 0x000fec0008000100 */
[----:B---3--:R-:W-:-:S04]  /*3cc0*/  SHF.L.U32 R5, R3, 0x1f, RZ ;  /* 0x0000001f03057819 */ /* 0x008fc800000006ff */
[----:B------:R-:W3:Y:S02]  /*3cd0*/  SYNCS.PHASECHK.TRANS64.TRYWAIT P1, [UR45+0x1e0], R5 ;  /* 0x0001e005ff0075a7 */ /* 0x000ee4000802112d */
[----:B---3--:R-:W-:Y:S05]  /*3ce0*/  @!P1 BRA `(.L_x_69) ;  /* 0x00000054000c9947 */ /* 0x008fea0003800000 */
.L_x_194:
[----:B--2---:R-:W2:Y:S01]  /*3cf0*/  LDS.128 R4, [UR45+0x220] ;  /* 0x0002202dff047984 */ /* 0x004ea20008000c00 */
[----:B------:R-:W-:Y:S01]  /*3d00*/  LOP3.LUT R3, R3, 0x1, RZ, 0x3c, !PT ;  /* 0x0000000103037812 */ /* 0x000fe200078e3cff */
[----:B------:R-:W-:Y:S01]  /*3d10*/  @!PT LDS RZ, [RZ] ;  /* 0x00000000fffff984 */ /* 0x000fe20000000800 */
[----:B------:R-:W-:Y:S01]  /*3d20*/  @!PT LDS RZ, [RZ] ;  /* 0x00000000fffff984 */ /* 0x000fe20000000800 */
[----:B------:R-:W-:Y:S01]  /*3d30*/  @!PT LDS RZ, [RZ] ;  /* 0x00000000fffff984 */ /* 0x000fe20000000800 */
[----:B------:R-:W-:Y:S01]  /*3d40*/  @!PT LDS RZ, [RZ] ;  /* 0x00000000fffff984 */ /* 0x000fe20000000800 */
[----:B------:R3:W-:Y:S06]  /*3d50*/  MEMBAR.ALL.CTA ;  /* 0x0000000000007992 */ /* 0x0007ec0000008000 */
[----:B---3--:R-:W3:Y:S02]  /*3d60*/  FENCE.VIEW.ASYNC.S ;  /* 0x00000000000073c6 */ /* 0x008ee40000000000 */
[----:B---3--:R-:W-:Y:S01]  /*3d70*/  SYNCS.ARRIVE.TRANS64.RED.A1T0 RZ, [UR6], RZ ;  /* 0x000000ffffff79a7 */ /* 0x008fe20008100406 */
[----:B--2---:R-:W-:-:S13]  /*3d80*/  LOP3.LUT P1, RZ, R6, 0x1, RZ, 0xc0, !PT ;  /* 0x0000000106ff7812 */ /* 0x004fda000782c0ff */
[----:B------:R-:W-:Y:S05]  /*3d90*/  @P1 BRA `(.L_x_70) ;  /* 0xfffffffc00981947 */ /* 0x000fea000383ffff */
[----:B------:R-:W-:-:S04]  /*3da0*/  SHF.L.U32 R0, R2, 0x1f, RZ ;  /* 0x0000001f02007819 */ /* 0x000fc800000006ff */
[----:B------:R-:W2:Y:S02]  /*3db0*/  SYNCS.PHASECHK.TRANS64 P0, [UR45+0x1e8], R0 ;  /* 0x0001e800ff0075a7 */ /* 0x000ea4000800102d */
[----:B-12---:R-:W-:Y:S05]  /*3dc0*/  @P0 EXIT ;  /* 0x000000000000094d */ /* 0x006fea0003800000 */
[----:B------:R-:W-:-:S07]  /*3dd0*/  MOV R0, UR45 ;  /* 0x0000002d00007c02 */ /* 0x000fce0008000f00 */
.L_x_71:
[----:B-1----:R-:W-:-:S04]  /*3de0*/  SHF.L.U32 R3, R2, 0x1f, RZ ;  /* 0x0000001f02037819 */ /* 0x002fc800000006ff */
[----:B------:R1:W2:Y:S03]  /*3df0*/  SYNCS.PHASECHK.TRANS64.TRYWAIT P0, [R0+URZ+0x1e8], R3 ;  /* 0x0001e803000075a7 */ /* 0x0002a600080011ff */
[----:B--2---:R-:W-:Y:S05]  /*3e00*/  @!P0 NANOSLEEP.SYNCS 0x989680 ;  /* 0x009896800000895d */ /* 0x004fea0003900000 */
[----:B------:R-:W2:Y:S02]  /*3e10*/  @!P0 SYNCS.PHASECHK.TRANS64 P0, [R0+URZ+0x1e8], R3 ;  /* 0x0001e803000085a7 */ /* 0x000ea400080010ff */
[----:B--2---:R-:W-:Y:S05]  /*3e20*/  @P0 EXIT ;  /* 0x000000000000094d */ /* 0x004fea0003800000 */
[----:B------:R-:W-:Y:S05]  /*3e30*/  BRA `(.L_x_71) ;  /* 0xfffffffc00e87947 */ /* 0x000fea000383ffff */
.L_x_67:
[----:B------:R-:W-:Y:S05]  /*3e40*/  BRA.U UP4, `(.L_x_72) ;  /* 0x0000000d04447547 */ /* 0x000fea000b800000 */
[----:B------:R-:W-:Y:S01]  /*3e50*/  UMOV UR4, 0x40 ;  /* 0x0000004000047882 */ /* 0x000fe20000000000 */
[----:B------:R-:W-:Y:S01]  /*3e60*/  NOP ;  /* 0x0000000000007918 */ /* 0x000fe20000000000 */
[----:B------:R-:W-:Y:S01]  /*3e70*/  ULEA UR4, UR45, UR4, 0x18 ;  /* 0x000000042d047291 */ /* 0x000fe2000f8ec0ff */
[----:B------:R-:W-:Y:S02]  /*3e80*/  UMOV UR5, 0x400 ;  /* 0x0000040000057882 */ /* 0x000fe40000000000 */
[----:B------:R-:W-:-:S06]  /*3e90*/  ULEA UR45, UR45, UR5, 0x18 ;  /* 0x000000052d2d7291 */ /* 0x000fcc000f8ec0ff */
[----:B------:R-:W2:Y:S02]  /*3ea0*/  LDS.U8 R2, [UR4+0x1c] ;  /* 0x00001c04ff027984 */ /* 0x000ea40008000000 */
[----:B--2---:R-:W-:-:S13]  /*3eb0*/  ISETP.NE.AND P0, PT, R2, RZ, PT ;  /* 0x000000ff0200720c */ /* 0x004fda0003f05270 */
[----:B------:R-:W-:Y:S05]  /*3ec0*/  @P0 BRA `(.L_x_73) ;  /* 0x0000000000580947 */ /* 0x000fea0003800000 */
[----:B------:R-:W-:-:S13]  /*3ed0*/  ELECT P0, URZ, PT ;  /* 0x0000000000ff782f */ /* 0x000fda0003800000 */
[----:B------:R-:W-:Y:S05]  /*3ee0*/  @!P0 BRA `(.L_x_74) ;  /* 0x0000000000608947 */ /* 0x000fea0003800000 */
[----:B------:R-:W-:Y:S01]  /*3ef0*/  UMOV UR5, 0x10 ;  /* 0x0000001000057882 */ /* 0x000fe20000000000 */
[----:B------:R-:W-:Y:S01]  /*3f00*/  HFMA2 R2, -RZ, RZ, 0, 5.9604644775390625e-08 ;  /* 0x00000001ff027431 */ /* 0x000fe200000001ff */
[----:B------:R-:W-:-:S03]  /*3f10*/  MOV R3, 0xffff ;  /* 0x0000ffff00037802 */ /* 0x000fc60000000f00 */
[----:B------:R-:W-:Y:S04]  /*3f20*/  DEPBAR.LE SB2, 0x36 ;  /* 0x0000ad800000791a */ /* 0x000fe80000000000 */
[----:B------:R-:W2:Y:S02]  /*3f30*/  UTCATOMSWS.FIND_AND_SET.ALIGN UP0, UR5, UR5 ;  /* 0x00000005000575e3 */ /* 0x000ea40008000800 */
[----:B--2---:R-:W-:Y:S01]  /*3f40*/  MOV R4, UR5 ;  /* 0x0000000500047c02 */ /* 0x004fe20008000f00 */
[----:B------:R-:W-:Y:S06]  /*3f50*/  BRA.U UP0, `(.L_x_75) ;  /* 0x0000000100187547 */ /* 0x000fec000b800000 */
.L_x_76:
[----:B------:R-:W-:Y:S05]  /*3f60*/  NANOSLEEP 0x64 ;  /* 0x000000640000795d */ /* 0x000fea0003800000 */
[----:B------:R-:W-:-:S05]  /*3f70*/  UMOV UR5, 0x10 ;  /* 0x0000001000057882 */ /* 0x000fca0000000000 */
[----:B------:R-:W-:Y:S04]  /*3f80*/  DEPBAR.LE SB2, 0x36 ;  /* 0x0000ad800000791a */ /* 0x000fe80000000000 */
[----:B------:R-:W2:Y:S02]  /*3f90*/  UTCATOMSWS.FIND_AND_SET.ALIGN UP0, UR5, UR5 ;  /* 0x00000005000575e3 */ /* 0x000ea40008000800 */
[----:B--2---:R-:W-:Y:S01]  /*3fa0*/  MOV R4, UR5 ;  /* 0x0000000500047c02 */ /* 0x004fe20008000f00 */
[----:B------:R-:W-:Y:S05]  /*3fb0*/  BRA.U !UP0, `(.L_x_76) ;  /* 0xfffffffd08e87547 */ /* 0x000fea000b83ffff */
.L_x_75:
[-C--:B------:R-:W-:Y:S02]  /*3fc0*/  SHF.L.U32 R3, R3, R4.reuse, RZ ;  /* 0x0000000403037219 */ /* 0x080fe400000006ff */
[----:B------:R-:W-:Y:S01]  /*3fd0*/  SHF.L.U32 R2, R2, R4, RZ ;  /* 0x0000000402027219 */ /* 0x000fe200000006ff */
[----:B------:R-:W-:Y:S02]  /*3fe0*/  IMAD.SHL.U32 R4, R4, 0x20, RZ ;  /* 0x0000002004047824 */ /* 0x000fe400078e00ff */
[----:B------:R2:W-:Y:S04]  /*3ff0*/  ATOMS.OR RZ, [UR4+0x14], R3 ;  /* 0x00001403ffff798c */ /* 0x0005e8000b000004 */
[----:B------:R2:W-:Y:S04]  /*4000*/  ATOMS.OR RZ, [UR4+0x18], R2 ;  /* 0x00001802ffff798c */ /* 0x0005e8000b000004 */
[----:B------:R2:W-:Y:S01]  /*4010*/  STS [UR45+0x230], R4 ;  /* 0x00023004ff007988 */ /* 0x0005e2000800082d */
[----:B------:R-:W-:Y:S05]  /*4020*/  BRA `(.L_x_74) ;  /* 0x0000000000107947 */ /* 0x000fea0003800000 */
.L_x_73:
[----:B------:R-:W-:-:S05]  /*4030*/  MOV R2, 0xffffffff ;  /* 0xffffffff00027802 */ /* 0x000fca0000000f00 */
[----:B------:R2:W-:Y:S02]  /*4040*/  STS [UR45+0x230], R2 ;  /* 0x00023002ff007988 */ /* 0x0005e4000800082d */
[----:B--2---:R-:W-:Y:S02]  /*4050*/  MOV R2, 0x4070 ;  /* 0x0000407000027802 */ /* 0x004fe40000000f00 */
[----:B-1---5:R-:W-:Y:S05]  /*4060*/  CALL.REL.NOINC `($__internal_1_$__cuda_sm10x_tcgen05_guardrail_trap_phase_invalid_during_alloc) ;  /* 0x0000005400ac7944 */ /* 0x022fea0003c00000 */
.L_x_74:
[----:B------:R-:W-:Y:S05]  /*4070*/  WARPSYNC.ALL ;  /* 0x0000000000007948 */ /* 0x000fea0003800000 */
[----:B------:R-:W3:Y:S01]  /*4080*/  S2UR UR7, SR_CgaCtaId ;  /* 0x00000000000779c3 */ /* 0x000ee20000008800 */
[----:B------:R-:W-:Y:S01]  /*4090*/  UMOV UR4, 0x400 ;  /* 0x0000040000047882 */ /* 0x000fe20000000000 */
[----:B------:R-:W-:-:S06]  /*40a0*/  NOP ;  /* 0x0000000000007918 */ /* 0x000fcc0000000000 */
[----:B------:R-:W-:Y:S06]  /*40b0*/  BAR.ARV 0x6, 0xa0 ;  /* 0x0182800000007b1d */ /* 0x000fec0000002000 */
[----:B------:R-:W4:Y:S01]  /*40c0*/  LDCU UR5, c[0x0][0x390] ;  /* 0x00007200ff0577ac */ /* 0x000f220008000800 */
[----:B------:R-:W-:Y:S01]  /*40d0*/  LOP3.LUT R0, R0, 0xffff, RZ, 0xc0, !PT ;  /* 0x0000ffff00007812 */ /* 0x000fe200078ec0ff */
[----:B------:R-:W-:Y:S02]  /*40e0*/  IMAD.MOV.U32 R11, RZ, RZ, 0x1 ;  /* 0x00000001ff0b7424 */ /* 0x000fe400078e00ff */
[----:B------:R-:W-:Y:S01]  /*40f0*/  IMAD.MOV.U32 R10, RZ, RZ, RZ ;  /* 0x000000ffff0a7224 */ /* 0x000fe200078e00ff */
[----:B------:R-:W-:Y:S01]  /*4100*/  R2UR UR10, R0 ;  /* 0x00000000000a72ca */ /* 0x000fe200000e0000 */
[----:B------:R-:W-:Y:S01]  /*4110*/  IMAD.MOV.U32 R8, RZ, RZ, RZ ;  /* 0x000000ffff087224 */ /* 0x000fe200078e00ff */
[----:B------:R-:W-:Y:S01]  /*4120*/  UMOV UR17, URZ ;  /* 0x000000ff00117c82 */ /* 0x000fe20008000000 */
[----:B------:R-:W-:Y:S01]  /*4130*/  UMOV UR16, URZ ;  /* 0x000000ff00107c82 */ /* 0x000fe20008000000 */
[----:B------:R-:W-:Y:S01]  /*4140*/  UMOV UR22, 0x0 ;  /* 0x0000000000167882 */ /* 0x000fe20000000000 */
[----:B---3--:R-:W-:Y:S01]  /*4150*/  ULEA UR7, UR7, UR4, 0x18 ;  /* 0x0000000407077291 */ /* 0x008fe2000f8ec0ff */
[----:B------:R-:W3:Y:S03]  /*4160*/  LDCU UR4, c[0x0][0x390] ;  /* 0x00007200ff0477ac */ /* 0x000ee60008000800 */
[----:B------:R-:W-:-:S02]  /*4170*/  UIADD3 UR19, UPT, UPT, UR7, 0x3600, URZ ;  /* 0x0000360007137890 */ /* 0x000fc4000fffe0ff */
[----:B----4-:R-:W-:-:S03]  /*4180*/  UIADD3 UR5, UPT, UPT, UR5, 0x1f, URZ ;  /* 0x0000001f05057890 */ /* 0x010fc6000fffe0ff */
[----:B--2---:R-:W2:Y:S01]  /*4190*/  LDS R2, [UR7+0x230] ;  /* 0x00023007ff027984 */ /* 0x004ea20008000800 */
[----:B------:R-:W-:Y:S02]  /*41a0*/  UIADD3 UR18, UPT, UPT, UR7, 0x1d600, URZ ;  /* 0x0001d60007127890 */ /* 0x000fe4000fffe0ff */
[----:B------:R-:W-:Y:S02]  /*41b0*/  USHF.R.S32.HI UR6, URZ, 0x1f, UR5 ;  /* 0x0000001fff067899 */ /* 0x000fe40008011405 */
[----:B------:R-:W-:Y:S02]  /*41c0*/  USHF.R.U32.HI UR19, URZ, 0x4, UR19 ;  /* 0x00000004ff137899 */ /* 0x000fe40008011613 */
[----:B------:R-:W-:Y:S02]  /*41d0*/  ULEA.HI UR6, UR6, UR5, URZ, 0x5 ;  /* 0x0000000506067291 */ /* 0x000fe4000f8f28ff */
[----:B------:R-:W-:Y:S02]  /*41e0*/  UIADD3 UR5, UPT, UPT, UR7, 0x1e8, URZ ;  /* 0x000001e807057890 */ /* 0x000fe4000fffe0ff */
[----:B------:R-:W-:-:S02]  /*41f0*/  USHF.R.S32.HI UR6, URZ, 0x5, UR6 ;  /* 0x00000005ff067899 */ /* 0x000fc40008011406 */
[----:B------:R-:W-:Y:S02]  /*4200*/  USHF.R.U32.HI UR18, URZ, 0x4, UR18 ;  /* 0x00000004ff127899 */ /* 0x000fe40008011612 */
[----:B------:R-:W-:Y:S02]  /*4210*/  UISETP.LT.AND UP0, UPT, UR6, 0x1, UPT ;  /* 0x000000010600788c */ /* 0x000fe4000bf01270 */
[----:B------:R-:W-:Y:S02]  /*4220*/  UPRMT UR5, URZ, 0x654, UR5 ;  /* 0x00000654ff057896 */ /* 0x000fe40008000005 */
[----:B------:R-:W-:Y:S02]  /*4230*/  USEL UR11, UR6, 0x1, !UP0 ;  /* 0x00000001060b7887 */ /* 0x000fe4000c000000 */
[----:B------:R-:W-:Y:S02]  /*4240*/  ULOP3.LUT UR19, UR19, 0x3fff, URZ, 0xc0, !UPT ;  /* 0x00003fff13137892 */ /* 0x000fe4000f8ec0ff */
[----:B------:R-:W-:-:S02]  /*4250*/  ULOP3.LUT UR18, UR18, 0x3fff, URZ, 0xc0, !UPT ;  /* 0x00003fff12127892 */ /* 0x000fc4000f8ec0ff */
[----:B------:R-:W-:Y:S02]  /*4260*/  UIADD3 UR11, UPT, UPT, -UR11, URZ, URZ ;  /* 0x000000ff0b0b7290 */ /* 0x000fe4000fffe1ff */
[----:B---3--:R-:W-:Y:S01]  /*4270*/  UISETP.GE.AND UP3, UPT, UR4, 0x1, UPT ;  /* 0x000000010400788c */ /* 0x008fe2000bf66270 */
[----:B------:R-:W-:Y:S01]  /*4280*/  UMOV UR23, 0x4118010 ;  /* 0x0411801000177882 */ /* 0x000fe20000000000 */
[----:B------:R-:W-:Y:S01]  /*4290*/  UMOV UR20, 0x0 ;  /* 0x0000000000147882 */ /* 0x000fe20000000000 */
[----:B------:R-:W-:Y:S01]  /*42a0*/  UMOV UR21, 0x4118010 ;  /* 0x0411801000157882 */ /* 0x000fe20000000000 */
[C---:B--2---:R-:W-:Y:S01]  /*42b0*/  VIADD R5, R2.reuse, 0x40 ;  /* 0x0000004002057836 */ /* 0x044fe20000000000 */
[----:B------:R-:W-:-:S04]  /*42c0*/  LOP3.LUT R4, R2, 0xffff, RZ, 0xc0, !PT ;  /* 0x0000ffff02047812 */ /* 0x000fc800078ec0ff */
[----:B------:R-:W-:-:S05]  /*42d0*/  LOP3.LUT R5, R5, 0xffff, RZ, 0xc0, !PT ;  /* 0x0000ffff05057812 */ /* 0x000fca00078ec0ff */
[----:B------:R2:W-:Y:S02]  /*42e0*/  STL.64 [R1], R4 ;  /* 0x0000000401007387 */ /* 0x0005e40000100a00 */
.L_x_83:
[----:B--2---:R-:W-:-:S04]  /*42f0*/  SHF.L.U32 R3, R10, 0x1f, RZ ;  /* 0x0000001f0a037819 */ /* 0x004fc800000006ff */
[----:B---3--:R-:W3:Y:S02]  /*4300*/  SYNCS.PHASECHK.TRANS64.TRYWAIT P0, [UR7+0x1e0], R3 ;  /* 0x0001e003ff0075a7 */ /* 0x008ee40008001107 */
[----:B---3--:R-:W-:Y:S05]  /*4310*/  @!P0 BRA `(.L_x_77) ;  /* 0x0000004c00988947 */ /* 0x008fea0003800000 */
.L_x_196:
[----:B--2---:R-:W2:Y:S01]  /*4320*/  LDS.128 R4, [UR7+0x220] ;  /* 0x00022007ff047984 */ /* 0x004ea20008000c00 */
[----:B------:R-:W-:Y:S01]  /*4330*/  ULEA UR9, UR17, UR7, 0x3 ;  /* 0x0000000711097291 */ /* 0x000fe2000f8e18ff */
[----:B---3--:R-:W-:Y:S01]  /*4340*/  SHF.L.U32 R3, R11, 0x1f, RZ ;  /* 0x0000001f0b037819 */ /* 0x008fe200000006ff */
[----:B------:R-:W-:Y:S01]  /*4350*/  @!PT LDS RZ, [RZ] ;  /* 0x00000000fffff984 */ /* 0x000fe20000000800 */
[----:B------:R-:W-:Y:S01]  /*4360*/  @!PT LDS RZ, [RZ] ;  /* 0x00000000fffff984 */ /* 0x000fe20000000800 */
[----:B------:R-:W-:Y:S01]  /*4370*/  @!PT LDS RZ, [RZ] ;  /* 0x00000000fffff984 */ /* 0x000fe20000000800 */
[----:B------:R-:W-:Y:S01]  /*4380*/  @!PT LDS RZ, [RZ] ;  /* 0x00000000fffff984 */ /* 0x000fe20000000800 */
[----:B------:R3:W-:Y:S06]  /*4390*/  MEMBAR.ALL.CTA ;  /* 0x0000000000007992 */ /* 0x0007ec0000008000 */
[----:B---3--:R-:W3:Y:S02]  /*43a0*/  FENCE.VIEW.ASYNC.S ;  /* 0x00000000000073c6 */ /* 0x008ee40000000000 */
[----:B---3--:R-:W-:Y:S01]  /*43b0*/  SYNCS.ARRIVE.TRANS64.RED.A1T0 RZ, [UR5], RZ ;  /* 0x000000ffffff79a7 */ /* 0x008fe20008100405 */
[----:B------:R-:W3:Y:S02]  /*43c0*/  SYNCS.PHASECHK.TRANS64.TRYWAIT P0, [UR9+0x200], R3 ;  /* 0x00020003ff0075a7 */ /* 0x000ee40008001109 */
[----:B--23--:R-:W-:Y:S05]  /*43d0*/  @!P0 BRA `(.L_x_78) ;  /* 0x0000004c00808947 */ /* 0x00cfea0003800000 */
.L_x_198:
[----:B------:R-:W-:Y:S05]  /*43e0*/  BRA.U !UP3, `(.L_x_79) ;  /* 0x000000010bc87547 */ /* 0x000fea000b800000 */
[----:B--2---:R-:W-:Y:S01]  /*43f0*/  IMAD.U32 R0, RZ, RZ, UR17 ;  /* 0x00000011ff007e24 */ /* 0x004fe2000f8e00ff */
[----:B------:R-:W-:-:S04]  /*4400*/  ULEA UR4, UR16, UR7, 0x3 ;  /* 0x0000000710047291 */ /* 0x000fc8000f8e18ff */
[----:B------:R-:W-:Y:S02]  /*4410*/  LEA R3, R0, R1, 0x2 ;  /* 0x0000000100037211 */ /* 0x000fe400078e10ff */
[----:B------:R-:W-:-:S04]  /*4420*/  SHF.L.U32 R0, R8, 0x1f, RZ ;  /* 0x0000001f08007819 */ /* 0x000fc800000006ff */
[----:B------:R-:W5:Y:S01]  /*4430*/  LDL R3, [R3] ;  /* 0x0000000003037983 */ /* 0x000f620000100800 */
[----:B------:R2:W3:Y:S01]  /*4440*/  SYNCS.PHASECHK.TRANS64.TRYWAIT P1, [UR4], R0 ;  /* 0x00000000ff0075a7 */ /* 0x0004e20008021104 */
[----:B------:R-:W-:Y:S01]  /*4450*/  UPLOP3.LUT UP4, UPT, UPT, UPT, UPT, 0x40, 0x4 ;  /* 0x000000000004789c */ /* 0x000fe20003f8e870 */
[----:B------:R-:W-:Y:S01]  /*4460*/  UMOV UR15, UR11 ;  /* 0x0000000b000f7c82 */ /* 0x000fe20008000000 */
[----:B------:R-:W-:Y:S01]  /*4470*/  UMOV UR14, UR6 ;  /* 0x00000006000e7c82 */ /* 0x000fe20008000000 */
[----:B------:R-:W-:-:S08]  /*4480*/  UMOV UR13, UR16 ;  /* 0x00000010000d7c82 */ /* 0x000fd00008000000 */
.L_x_82:
[----:B------:R-:W-:Y:S02]  /*4490*/  UIADD3 UR15, UPT, UPT, UR15, 0x1, URZ ;  /* 0x000000010f0f7890 */ /* 0x000fe4000fffe0ff */
[----:B----4-:R-:W-:Y:S02]  /*44a0*/  ULEA UR8, UR13, UR7, 0x3 ;  /* 0x000000070d087291 */ /* 0x010fe4000f8e18ff */
[----:B------:R-:W-:Y:S01]  /*44b0*/  UISETP.NE.AND UP0, UPT, UR15, URZ, UPT ;  /* 0x000000ff0f00728c */ /* 0x000fe2000bf05270 */
[----:B--23--:R-:W-:Y:S10]  /*44c0*/  @P1 BRA `(.L_x_80) ;  /* 0x00000000000c1947 */ /* 0x00cff40003800000 */
[----:B------:R-:W-:Y:S04]  /*44d0*/  SHF.L.U32 R9, R8, 0x1f, RZ ;  /* 0x0000001f08097819 */ /* 0x000fe800000006ff */
[----:B------:R-:W3:Y:S02]  /*44e0*/  SYNCS.PHASECHK.TRANS64.TRYWAIT P0, [UR8], R9 ;  /* 0x00000009ff0075a7 */ /* 0x000ee40008001108 */
[----:B---3--:R-:W-:Y:S05]  /*44f0*/  @!P0 BRA `(.L_x_81) ;  /* 0x0000004c00508947 */ /* 0x008fea0003800000 */
.L_x_80:
[----:B------:R-:W-:Y:S01]  /*4500*/  UISETP.NE.AND UP1, UPT, UR14, 0x1, UPT ;  /* 0x000000010e00788c */ /* 0x000fe2000bf25270 */
[----:B------:R-:W-:Y:S01]  /*4510*/  PLOP3.LUT P1, PT, PT, PT, PT, 0x80, 0x8 ;  /* 0x000000000008781c */ /* 0x000fe20003f2f070 */
[----:B------:R-:W-:Y:S02]  /*4520*/  UIADD3 UR16, UPT, UPT, UR13, 0x1, URZ ;  /* 0x000000010d107890 */ /* 0x000fe4000fffe0ff */
[----:B------:R-:W-:Y:S02]  /*4530*/  ULEA UR24, UR13, UR19, 0x8 ;  /* 0x000000130d187291 */ /* 0x000fe4000f8e40ff */
[----:B------:R-:W-:Y:S01]  /*4540*/  UISETP.NE.AND UP2, UPT, UR16, 0x1a, UPT ;  /* 0x0000001a1000788c */ /* 0x000fe2000bf45270 */
[----:B------:R-:W-:Y:S01]  /*4550*/  PLOP3.LUT P0, PT, PT, PT, UP1, 0x80, 0x8 ;  /* 0x000000000008781c */ /* 0x000fe20003f0f018 */
[----:B------:R-:W-:Y:S02]  /*4560*/  ULEA UR26, UR13, UR18, 0x8 ;  /* 0x000000120d1a7291 */ /* 0x000fe4000f8e40ff */
[----:B------:R-:W-:Y:S02]  /*4570*/  USEL UR12, URZ, 0x1, UP2 ;  /* 0x00000001ff0c7887 */ /* 0x000fe40009000000 */
[----:B------:R-:W-:Y:S02]  /*4580*/  USEL UR16, UR16, URZ, UP2 ;  /* 0x000000ff10107287 */ /* 0x000fe40009000000 */
[----:B------:R-:W-:Y:S02]  /*4590*/  UIADD3 UR28, UPT, UPT, UR24, 0x80, URZ ;  /* 0x00000080181c7890 */ /* 0x000fe4000fffe0ff */
[----:B------:R-:W-:Y:S01]  /*45a0*/  @UP1 ULEA UR4, UR16, UR7, 0x3 ;  /* 0x0000000710041291 */ /* 0x000fe2000f8e18ff */
[----:B------:R-:W-:Y:S01]  /*45b0*/  LOP3.LUT R8, R8, UR12, RZ, 0x3c, !PT ;  /* 0x0000000c08087c12 */ /* 0x000fe2000f8e3cff */
[----:B------:R-:W-:Y:S02]  /*45c0*/  UIADD3 UR30, UPT, UPT, UR26, 0x80, URZ ;  /* 0x000000801a1e7890 */ /* 0x000fe4000fffe0ff */
[----:B------:R-:W-:Y:S01]  /*45d0*/  UIADD3 UR8, UPT, UPT, UR8, 0xd0, URZ ;  /* 0x000000d008087890 */ /* 0x000fe2000fffe0ff */
[----:B--2---:R-:W-:Y:S01]  /*45e0*/  @P0 SHF.L.U32 R0, R8, 0x1f, RZ ;  /* 0x0000001f08000819 */ /* 0x004fe200000006ff */
[----:B------:R-:W-:Y:S01]  /*45f0*/  UMOV UR25, 0x40004040 ;  /* 0x4000404000197882 */ /* 0x000fe20000000000 */
[----:B------:R-:W-:Y:S01]  /*4600*/  UMOV UR27, 0x40004040 ;  /* 0x40004040001b7882 */ /* 0x000fe20000000000 */
[----:B------:R-:W-:Y:S01]  /*4610*/  UMOV UR29, 0x40004040 ;  /* 0x40004040001d7882 */ /* 0x000fe20000000000 */
[----:B------:R4:W2:Y:S01]  /*4620*/  @P0 SYNCS.PHASECHK.TRANS64.TRYWAIT P1, [UR4], R0 ;  /* 0x00000000ff0005a7 */ /* 0x0008a20008021104 */
[----:B------:R-:W-:Y:S11]  /*4630*/  ELECT P0, URZ, PT ;  /* 0x0000000000ff782f */ /* 0x000ff60003800000 */
[----:B------:R-:W-:Y:S02]  /*4640*/  @!UPT UIADD3 URZ, UPT, UPT, URZ, URZ, URZ ;  /* 0x000000fffffff290 */ /* 0x000fe4000fffe0ff */
[C---:B-----5:R-:W-:Y:S02]  /*4650*/  @P0 R2UR.BROADCAST UR12, R3.reuse ;  /* 0x00000000030c02ca */ /* 0x060fe400008e0000 */
[----:B------:R-:W-:Y:S11]  /*4660*/  ELECT P0, URZ, PT ;  /* 0x0000000000ff782f */ /* 0x000ff60003800000 */
[----:B------:R-:W-:Y:S02]  /*4670*/  @!UPT UIADD3 URZ, UPT, UPT, URZ, URZ, URZ ;  /* 0x000000fffffff290 */ /* 0x000fe4000fffe0ff */
[----:B------:R-:W-:Y:S01]  /*4680*/  @P0 R2UR.BROADCAST UR4, R3 ;  /* 0x00000000030402ca */ /* 0x000fe200008e0000 */
[----:B------:R-:W-:Y:S01]  /*4690*/  UIADD3 UR14, UPT, UPT, UR14, -0x1, URZ ;  /* 0xffffffff0e0e7890 */ /* 0x000fe2000fffe0ff */
[----:B------:R-:W-:Y:S01]  /*46a0*/  UMOV UR31, 0x40004040 ;  /* 0x40004040001f7882 */ /* 0x000fe20000000000 */
[----:B------:R-:W-:Y:S01]  /*46b0*/  UMOV UR13, UR16 ;  /* 0x00000010000d7c82 */ /* 0x000fe20008000000 */
[----:B------:R4:W-:Y:S01]  /*46c0*/  UTCHMMA gdesc[UR24], gdesc[UR26], tmem[UR12], tmem[UR22], idesc[UR23], UP4 ;  /* 0x00ff161a180075ea */ /* 0x0009e2000a00000c */
[----:B------:R-:W-:Y:S08]  /*46d0*/  UPLOP3.LUT UP4, UPT, UPT, UPT, UPT, 0x80, 0x8 ;  /* 0x000000000008789c */ /* 0x000ff00003f8f070 */
[----:B------:R4:W-:Y:S01]  /*46e0*/  UTCHMMA gdesc[UR28], gdesc[UR30], tmem[UR4], tmem[UR20], idesc[UR21], UPT ;  /* 0x00ff141e1c0075ea */ /* 0x0009e2000b800004 */
[----:B------:R4:W-:Y:S01]  /*46f0*/  UTCBAR.MULTICAST [UR8], URZ, UR10 ;  /* 0x000000ff080073e9 */ /* 0x0009e2000800080a */
[----:B------:R-:W-:Y:S05]  /*4700*/  BRA.U UP0, `(.L_x_82) ;  /* 0xfffffffd00607547 */ /* 0x000fea000b83ffff */
.L_x_79:
[----:B------:R-:W-:Y:S01]  /*4710*/  UIADD3 UR17, UPT, UPT, UR17, 0x1, URZ ;  /* 0x0000000111117890 */ /* 0x000fe2000fffe0ff */
[----:B------:R-:W-:Y:S01]  /*4720*/  LOP3.LUT P0, RZ, R6, 0x1, RZ, 0xc0, !PT ;  /* 0x0000000106ff7812 */ /* 0x000fe2000780c0ff */
[----:B------:R-:W-:Y:S01]  /*4730*/  UIADD3 UR9, UPT, UPT, UR9, 0x1f0, URZ ;  /* 0x000001f009097890 */ /* 0x000fe2000fffe0ff */
[----:B------:R-:W-:Y:S01]  /*4740*/  LOP3.LUT R10, R10, 0x1, RZ, 0x3c, !PT ;  /* 0x000000010a0a7812 */ /* 0x000fe200078e3cff */
[----:B------:R-:W-:-:S04]  /*4750*/  UISETP.NE.AND UP0, UPT, UR17, 0x2, UPT ;  /* 0x000000021100788c */ /* 0x000fc8000bf05270 */
[----:B----4-:R-:W-:Y:S02]  /*4760*/  USEL UR4, URZ, 0x1, UP0 ;  /* 0x00000001ff047887 */ /* 0x010fe40008000000 */
[----:B------:R-:W-:Y:S01]  /*4770*/  USEL UR17, UR17, URZ, UP0 ;  /* 0x000000ff11117287 */ /* 0x000fe20008000000 */
[----:B------:R3:W-:Y:S03]  /*4780*/  UTCBAR [UR9], URZ ;  /* 0x000000ff090073e9 */ /* 0x0007e600080000ff */
[----:B------:R-:W-:Y:S01]  /*4790*/  LOP3.LUT R11, R11, UR4, RZ, 0x3c, !PT ;  /* 0x000000040b0b7c12 */ /* 0x000fe2000f8e3cff */
[----:B------:R-:W-:Y:S07]  /*47a0*/  @P0 BRA `(.L_x_83) ;  /* 0xfffffff800d00947 */ /* 0x000fee000383ffff */
[----:B------:R-:W4:Y:S01]  /*47b0*/  S2UR UR4, SR_CgaCtaId ;  /* 0x00000000000479c3 */ /* 0x000f220000008800 */
[----:B------:R-:W-:Y:S01]  /*47c0*/  ELECT P0, URZ, PT ;  /* 0x0000000000ff782f */ /* 0x000fe20003800000 */
[----:B--2---:R-:W-:Y:S01]  /*47d0*/  IMAD.MOV.U32 R0, RZ, RZ, 0x1 ;  /* 0x00000001ff007424 */ /* 0x004fe200078e00ff */
[----:B------:R-:W-:Y:S01]  /*47e0*/  UIADD3 UR7, UPT, UPT, UR7, 0x200, URZ ;  /* 0x0000020007077890 */ /* 0x000fe2000fffe0ff */
[----:B------:R-:W-:Y:S01]  /*47f0*/  SHF.L.U32 R3, R11, 0x1f, RZ ;  /* 0x0000001f0b037819 */ /* 0x000fe200000006ff */
[----:B------:R-:W-:-:S03]  /*4800*/  UMOV UR5, 0x40 ;  /* 0x0000004000057882 */ /* 0x000fc60000000000 */
[----:B------:R-:W-:Y:S01]  /*4810*/  UVIRTCOUNT.DEALLOC.SMPOOL 0x80 ;  /* 0x000000800000784c */ /* 0x000fe20000000000 */
[----:B----4-:R-:W-:Y:S02]  /*4820*/  ULEA UR4, UR4, UR5, 0x18 ;  /* 0x0000000504047291 */ /* 0x010fe4000f8ec0ff */
[----:B------:R-:W-:-:S07]  /*4830*/  ULEA UR5, UR17, UR7, 0x3 ;  /* 0x0000000711057291 */ /* 0x000fce000f8e18ff */
[----:B------:R2:W-:Y:S02]  /*4840*/  @P0 STS.U8 [UR4+0x1c], R0 ;  /* 0x00001c00ff000988 */ /* 0x0005e40008000004 */
[----:B------:R-:W4:Y:S02]  /*4850*/  SYNCS.PHASECHK.TRANS64.TRYWAIT P0, [UR5], R3 ;  /* 0x00000003ff0075a7 */ /* 0x000f240008001105 */
[----:B--2-4-:R-:W-:Y:S05]  /*4860*/  @!P0 BRA `(.L_x_84) ;  /* 0x00000048008c8947 */ /* 0x014fea0003800000 */
.L_x_201:
[----:B------:R-:W-:-:S04]  /*4870*/  UIADD3 UR6, UPT, UPT, UR17, 0x1, URZ ;  /* 0x0000000111067890 */ /* 0x000fc8000fffe0ff */
[----:B------:R-:W-:-:S04]  /*4880*/  UISETP.NE.AND UP0, UPT, UR6, 0x2, UPT ;  /* 0x000000020600788c */ /* 0x000fc8000bf05270 */
[----:B------:R-:W-:Y:S02]  /*4890*/  USEL UR5, URZ, 0x1, UP0 ;  /* 0x00000001ff057887 */ /* 0x000fe40008000000 */
[----:B------:R-:W-:-:S04]  /*48a0*/  USEL UR6, UR6, URZ, UP0 ;  /* 0x000000ff06067287 */ /* 0x000fc80008000000 */
[----:B------:R-:W-:Y:S01]  /*48b0*/  ULEA UR6, UR6, UR7, 0x3 ;  /* 0x0000000706067291 */ /* 0x000fe2000f8e18ff */
[----:B--2---:R-:W-:-:S04]  /*48c0*/  LOP3.LUT R3, R11, UR5, RZ, 0x3c, !PT ;  /* 0x000000050b037c12 */ /* 0x004fc8000f8e3cff */
[----:B------:R-:W-:-:S04]  /*48d0*/  SHF.L.U32 R3, R3, 0x1f, RZ ;  /* 0x0000001f03037819 */ /* 0x000fc800000006ff */
[----:B------:R-:W2:Y:S02]  /*48e0*/  SYNCS.PHASECHK.TRANS64.TRYWAIT P0, [UR6], R3 ;  /* 0x00000003ff0075a7 */ /* 0x000ea40008001106 */
[----:B--2---:R-:W-:Y:S05]  /*48f0*/  @!P0 BRA `(.L_x_85) ;  /* 0x0000004800808947 */ /* 0x004fea0003800000 */
.L_x_203:
[----:B------:R-:W-:Y:S01]  /*4900*/  NOP ;  /* 0x0000000000007918 */ /* 0x000fe20000000000 */
[----:B--2---:R-:W2:Y:S01]  /*4910*/  LDS R0, [UR4+0x14] ;  /* 0x00001404ff007984 */ /* 0x004ea20008000800 */
[----:B------:R-:W-:Y:S01]  /*4920*/  LOP3.LUT R2, R2, 0xffff, RZ, 0xc0, !PT ;  /* 0x0000ffff02027812 */ /* 0x000fe200078ec0ff */
[----:B------:R-:W-:Y:S02]  /*4930*/  IMAD.MOV.U32 R3, RZ, RZ, 0xffff ;  /* 0x0000ffffff037424 */ /* 0x000fe400078e00ff */
[----:B------:R-:W-:Y:S01]  /*4940*/  IMAD.MOV.U32 R5, RZ, RZ, 0x1 ;  /* 0x00000001ff057424 */ /* 0x000fe200078e00ff */
[----:B------:R-:W-:-:S04]  /*4950*/  SHF.R.U32.HI R2, RZ, 0x5, R2 ;  /* 0x00000005ff027819 */ /* 0x000fc80000011602 */
[-C--:B------:R-:W-:Y:S02]  /*4960*/  SHF.L.U32 R3, R3, R2.reuse, RZ ;  /* 0x0000000203037219 */ /* 0x080fe400000006ff */
[----:B------:R-:W-:Y:S02]  /*4970*/  SHF.L.U32 R5, R5, R2, RZ ;  /* 0x0000000205057219 */ /* 0x000fe400000006ff */
[----:B--2---:R-:W-:-:S04]  /*4980*/  LOP3.LUT R0, R0, R3, RZ, 0xc0, !PT ;  /* 0x0000000300007212 */ /* 0x004fc800078ec0ff */
[----:B------:R-:W-:-:S13]  /*4990*/  ISETP.NE.AND P0, PT, R0, R3, PT ;  /* 0x000000030000720c */ /* 0x000fda0003f05270 */
[----:B------:R-:W-:Y:S05]  /*49a0*/  @P0 BRA `(.L_x_86) ;  /* 0x00000000005c0947 */ /* 0x000fea0003800000 */
[----:B------:R-:W2:Y:S02]  /*49b0*/  LDS R0, [UR4+0x18] ;  /* 0x00001804ff007984 */ /* 0x000ea40008000800 */
[----:B--2---:R-:W-:-:S04]  /*49c0*/  LOP3.LUT R0, R0, R5, RZ, 0xc0, !PT ;  /* 0x0000000500007212 */ /* 0x004fc800078ec0ff */
[----:B------:R-:W-:-:S13]  /*49d0*/  ISETP.NE.AND P0, PT, R0, R5, PT ;  /* 0x000000050000720c */ /* 0x000fda0003f05270 */
[----:B------:R-:W-:Y:S05]  /*49e0*/  @P0 BRA `(.L_x_87) ;  /* 0x0000000000400947 */ /* 0x000fea0003800000 */
[----:B------:R-:W-:Y:S01]  /*49f0*/  R2UR UR8, R3 ;  /* 0x00000000030872ca */ /* 0x000fe200000e0000 */
[----:B------:R-:W2:Y:S01]  /*4a00*/  S2R R2, SR_LANEID ;  /* 0x0000000000027919 */ /* 0x000ea20000000000 */
[----:B------:R-:W-:Y:S01]  /*4a10*/  LOP3.LUT R5, RZ, R5, RZ, 0x33, !PT ;  /* 0x00000005ff057212 */ /* 0x000fe200078e33ff */
[----:B------:R-:W-:Y:S02]  /*4a20*/  VOTEU.ANY UR7, UPT, PT ;  /* 0x0000000000077886 */ /* 0x000fe400038e0100 */
[----:B------:R-:W-:Y:S01]  /*4a30*/  UFLO.U32 UR7, UR7 ;  /* 0x00000007000772bd */ /* 0x000fe200080e0000 */
[----:B------:R-:W4:Y:S07]  /*4a40*/  REDUX UR5, R5 ;  /* 0x00000000050573c4 */ /* 0x000f2e0000000000 */
[----:B------:R-:W-:-:S06]  /*4a50*/  ULOP3.LUT UR8, URZ, UR8, URZ, 0x33, !UPT ;  /* 0x00000008ff087292 */ /* 0x000fcc000f8e33ff */
[----:B------:R-:W-:-:S04]  /*4a60*/  IMAD.U32 R0, RZ, RZ, UR8 ;  /* 0x00000008ff007e24 */ /* 0x000fc8000f8e00ff */
[----:B------:R-:W1:Y:S02]  /*4a70*/  REDUX UR6, R0 ;  /* 0x00000000000673c4 */ /* 0x000e640000000000 */
[----:B------:R1:W-:Y:S01]  /*4a80*/  UTCATOMSWS.AND URZ, UR8 ;  /* 0x0000000800ff79e3 */ /* 0x0003e20008000000 */
[----:B--2---:R-:W-:Y:S01]  /*4a90*/  ISETP.EQ.U32.AND P0, PT, R2, UR7, PT ;  /* 0x0000000702007c0c */ /* 0x004fe2000bf02070 */
[----:B----4-:R-:W-:Y:S02]  /*4aa0*/  IMAD.U32 R2, RZ, RZ, UR5 ;  /* 0x00000005ff027e24 */ /* 0x010fe4000f8e00ff */
[----:B-1----:R-:W-:-:S10]  /*4ab0*/  IMAD.U32 R3, RZ, RZ, UR6 ;  /* 0x00000006ff037e24 */ /* 0x002fd4000f8e00ff */
[----:B------:R1:W-:Y:S04]  /*4ac0*/  @P0 ATOMS.AND RZ, [UR4+0x14], R3 ;  /* 0x00001403ffff098c */ /* 0x0003e8000a800004 */
[----:B------:R1:W-:Y:S01]  /*4ad0*/  @P0 ATOMS.AND RZ, [UR4+0x18], R2 ;  /* 0x00001802ffff098c */ /* 0x0003e2000a800004 */
[----:B------:R-:W-:Y:S05]  /*4ae0*/  BRA `(.L_x_88) ;  /* 0x0000000000147947 */ /* 0x000fea0003800000 */
.L_x_87:
[----:B------:R-:W-:Y:S02]  /*4af0*/  MOV R2, 0x4b10 ;  /* 0x00004b1000027802 */ /* 0x000fe40000000f00 */
[----:B-1-3-5:R-:W-:Y:S05]  /*4b00*/  CALL.REL.NOINC `($__internal_0_$__cuda_sm10x_tcgen05_guardrail_trap_col_being_dealloced_not_returned_by_alloc) ;  /* 0x0000004800f87944 */ /* 0x02afea0003c00000 */
[----:B------:R-:W-:Y:S05]  /*4b10*/  BRA `(.L_x_88) ;  /* 0x0000000000087947 */ /* 0x000fea0003800000 */
.L_x_86:
[----:B------:R-:W-:Y:S02]  /*4b20*/  MOV R2, 0x4b40 ;  /* 0x00004b4000027802 */ /* 0x000fe40000000f00 */
[----:B-1-3-5:R-:W-:Y:S05]  /*4b30*/  CALL.REL.NOINC `($__internal_2_$__cuda_sm10x_tcgen05_guardrail_trap_unallocated_columns_being_dealloced) ;  /* 0x0000004c00047944 */ /* 0x02afea0003c00000 */
.L_x_88:
[----:B------:R-:W-:Y:S01]  /*4b40*/  NOP ;  /* 0x0000000000007918 */ /* 0x000fe20000000000 */
[----:B---3--:R-:W-:Y:S05]  /*4b50*/  EXIT ;  /* 0x000000000000794d */ /* 0x008fea0003800000 */
.L_x_72:
[----:B------:R-:W2:Y:S01]  /*4b60*/  LDC R3, c[0x0][0x384] ;  /* 0x0000e100ff037b82 */ /* 0x000ea20000000800 */
[----:B------:R-:W-:Y:S01]  /*4b70*/  UISETP.NE.OR UP6, UPT, UR4, 0x3, !UP6 ;  /* 0x000000030400788c */ /* 0x000fe2000f7c5670 */
[----:B--2---:R-:W-:-:S08]  /*4b80*/  IADD3 R3, PT, PT, R3, 0x3f, RZ ;  /* 0x0000003f03037810 */ /* 0x004fd00007ffe0ff */
[----:B------:R-:W-:Y:S05]  /*4b90*/  BRA.U UP6, `(.L_x_89) ;  /* 0x0000001106907547 */ /* 0x000fea000b800000 */
[----:B------:R-:W2:Y:S01]  /*4ba0*/  LDC R24, c[0x0][0x388] ;  /* 0x0000e200ff187b82 */ /* 0x000ea20000000800 */
[----:B------:R-:W3:Y:S01]  /*4bb0*/  LDCU.64 UR6, c[0x0][0x888] ;  /* 0x00011100ff0677ac */ /* 0x000ee20008000a00 */
[----:B------:R-:W-:Y:S01]  /*4bc0*/  SHF.R.S32.HI R30, RZ, 0x1f, R3 ;  /* 0x0000001fff1e7819 */ /* 0x000fe20000011403 */
[----:B------:R-:W-:Y:S01]  /*4bd0*/  IMAD.MOV.U32 R38, RZ, RZ, 0x1 ;  /* 0x00000001ff267424 */ /* 0x000fe200078e00ff */
[----:B------:R-:W4:Y:S02]  /*4be0*/  LDCU.64 UR4, c[0x0][0x890] ;  /* 0x00011200ff0477ac */ /* 0x000f240008000a00 */
[----:B------:R-:W-:Y:S01]  /*4bf0*/  LEA.HI R30, R30, R3, RZ, 0x6 ;  /* 0x000000031e1e7211 */ /* 0x000fe200078f30ff */
[----:B------:R-:W-:Y:S01]  /*4c00*/  IMAD.MOV.U32 R29, RZ, RZ, RZ ;  /* 0x000000ffff1d7224 */ /* 0x000fe200078e00ff */
[----:B------:R-:W1:Y:S01]  /*4c10*/  LDC R0, c[0x0][0xb30] ;  /* 0x0002cc00ff007b82 */ /* 0x000e620000000800 */
[----:B------:R-:W-:Y:S01]  /*4c20*/  UMOV UR15, 0x400 ;  /* 0x00000400000f7882 */ /* 0x000fe20000000000 */
[----:B------:R-:W-:Y:S01]  /*4c30*/  IMAD.MOV.U32 R27, RZ, RZ, 0x1000 ;  /* 0x00001000ff1b7424 */ /* 0x000fe200078e00ff */
[----:B------:R-:W-:Y:S01]  /*4c40*/  ULEA UR15, UR45, UR15, 0x18 ;  /* 0x0000000f2d0f7291 */ /* 0x000fe2000f8ec0ff */
[----:B------:R-:W-:Y:S01]  /*4c50*/  SHF.R.S32.HI R30, RZ, 0x6, R30 ;  /* 0x00000006ff1e7819 */ /* 0x000fe2000001141e */
[----:B------:R-:W-:-:S02]  /*4c60*/  USEL UR16, URZ, 0x1, UP5 ;  /* 0x00000001ff107887 */ /* 0x000fc4000a800000 */
[----:B------:R-:W-:Y:S01]  /*4c70*/  UIADD3 UR14, UPT, UPT, UR15, 0x1e8, URZ ;  /* 0x000001e80f0e7890 */ /* 0x000fe2000fffe0ff */
[----:B------:R-:W1:Y:S01]  /*4c80*/  LDC R25, c[0x0][0x370] ;  /* 0x0000dc00ff197b82 */ /* 0x000e620000000800 */
[----:B------:R-:W-:Y:S02]  /*4c90*/  UPLOP3.LUT UP2, UPT, UPT, UPT, UPT, 0x40, 0x4 ;  /* 0x000000000004789c */ /* 0x000fe40003f4e870 */
[----:B---3--:R-:W-:Y:S02]  /*4ca0*/  UISETP.NE.U32.AND UP1, UPT, UR6, URZ, UPT ;  /* 0x000000ff0600728c */ /* 0x008fe4000bf25070 */
[----:B------:R-:W-:Y:S02]  /*4cb0*/  UPRMT UR14, URZ, 0x654, UR14 ;  /* 0x00000654ff0e7896 */ /* 0x000fe4000800000e */
[----:B------:R-:W-:Y:S01]  /*4cc0*/  UISETP.NE.AND.EX UP1, UPT, UR7, URZ, UPT, UP1 ;  /* 0x000000ff0700728c */ /* 0x000fe2000bf25310 */
[----:B------:R-:W3:Y:S01]  /*4cd0*/  LDC R2, c[0x0][0xb0c] ;  /* 0x0002c300ff027b82 */ /* 0x000ee20000000800 */
[C---:B--2---:R-:W-:Y:S01]  /*4ce0*/  R2UR UR7, R24.reuse ;  /* 0x00000000180772ca */ /* 0x044fe200000e0000 */
[----:B----4-:R-:W-:Y:S01]  /*4cf0*/  UISETP.NE.U32.AND UP4, UPT, UR4, URZ, UPT ;  /* 0x000000ff0400728c */ /* 0x010fe2000bf85070 */
[----:B------:R-:W-:Y:S01]  /*4d00*/  R2UR UR6, R24 ;  /* 0x00000000180672ca */ /* 0x000fe200000e0000 */
[----:B------:R-:W-:-:S02]  /*4d10*/  UMOV UR17, URZ ;  /* 0x000000ff00117c82 */ /* 0x000fc40008000000 */
[----:B------:R-:W-:Y:S02]  /*4d20*/  UISETP.NE.AND.EX UP4, UPT, UR5, URZ, UPT, UP4 ;  /* 0x000000ff0500728c */ /* 0x000fe4000bf85340 */
[----:B------:R-:W2:Y:S01]  /*4d30*/  LDC R18, c[0x0][0xb20] ;  /* 0x0002c800ff127b82 */ /* 0x000ea20000000800 */
[----:B-1----:R-:W-:-:S07]  /*4d40*/  ISETP.NE.AND P1, PT, R0, 0x1, PT ;  /* 0x000000010000780c */ /* 0x002fce0003f25270 */
[----:B-----5:R-:W1:Y:S08]  /*4d50*/  LDC.64 R32, c[0x0][0x348] ;  /* 0x0000d200ff207b82 */ /* 0x020e700000000a00 */
[----:B------:R-:W4:Y:S08]  /*4d60*/  LDC.64 R16, c[0x0][0xb10] ;  /* 0x0002c400ff107b82 */ /* 0x000f300000000a00 */
[----:B------:R-:W1:Y:S08]  /*4d70*/  LDC.64 R6, c[0x0][0xb18] ;  /* 0x0002c600ff067b82 */ /* 0x000e700000000a00 */
[----:B------:R-:W1:Y:S08]  /*4d80*/  LDC.64 R4, c[0x0][0xb28] ;  /* 0x0002ca00ff047b82 */ /* 0x000e700000000a00 */
[----:B---3--:R-:W1:Y:S02]  /*4d90*/  LDC R28, c[0x0][0x374] ;  /* 0x0000dd00ff1c7b82 */ /* 0x008e640000000800 */
.L_x_98:
[----:B------:R-:W-:Y:S02]  /*4da0*/  IABS R14, R30 ;  /* 0x0000001e000e7213 */ /* 0x000fe40000000000 */
[----:B------:R-:W-:Y:S02]  /*4db0*/  SHF.L.U32 R0, R29, 0x1f, RZ ;  /* 0x0000001f1d007819 */ /* 0x000fe400000006ff */
[----:B---3--:R-:W3:Y:S01]  /*4dc0*/  I2F.RP R9, R14 ;  /* 0x0000000e00097306 */ /* 0x008ee20000209400 */
[----:B------:R-:W-:Y:S01]  /*4dd0*/  IABS R10, R24 ;  /* 0x00000018000a7213 */ /* 0x000fe20000000000 */
[----:B------:R-:W5:Y:S01]  /*4de0*/  SYNCS.PHASECHK.TRANS64.TRYWAIT P2, [UR15+0x1e0], R0 ;  /* 0x0001e000ff0075a7 */ /* 0x000f62000804110f */
[----:B------:R-:W-:Y:S02]  /*4df0*/  IABS R12, R30 ;  /* 0x0000001e000c7213 */ /* 0x000fe40000000000 */
[----:B------:R-:W-:Y:S05]  /*4e00*/  ISETP.NE.AND P3, PT, R30, RZ, PT ;  /* 0x000000ff1e00720c */ /* 0x000fea0003f65270 */
[----:B------:R-:W2:Y:S01]  /*4e10*/  I2F.RP R11, R10 ;  /* 0x0000000a000b7306 */ /* 0x000ea20000209400 */
[----:B------:R-:W-:Y:S09]  /*4e20*/  IMAD.MOV R12, RZ, RZ, -R12 ;  /* 0x000000ffff0c7224 */ /* 0x000ff200078e0a0c */
[----:B---3--:R-:W3:Y:S10]  /*4e30*/  MUFU.RCP R3, R9 ;  /* 0x0000000900037308 */ /* 0x008ef40000001000 */
[----:B--2---:R-:W2:Y:S01]  /*4e40*/  MUFU.RCP R11, R11 ;  /* 0x0000000b000b7308 */ /* 0x004ea20000001000 */
[----:B---3--:R-:W-:Y:S09]  /*4e50*/  VIADD R22, R3, 0xffffffe ;  /* 0x0ffffffe03167836 */ /* 0x008ff20000000000 */
[----:B------:R-:W3:Y:S01]  /*4e60*/  F2I.FTZ.U32.TRUNC.NTZ R23, R22 ;  /* 0x0000001600177305 */ /* 0x000ee2000021f000 */
[----:B--2---:R-:W-:Y:S09]  /*4e70*/  VIADD R9, R11, 0xffffffe ;  /* 0x0ffffffe0b097836 */ /* 0x004ff20000000000 */
[----:B------:R-:W2:Y:S01]  /*4e80*/  F2I.FTZ.U32.TRUNC.NTZ R9, R9 ;  /* 0x0000000900097305 */ /* 0x000ea2000021f000 */
[--C-:B---3--:R-:W-:Y:S02]  /*4e90*/  IMAD.MOV R3, RZ, RZ, -R23.reuse ;  /* 0x000000ffff037224 */ /* 0x108fe400078e0a17 */
[----:B------:R-:W-:Y:S02]  /*4ea0*/  IMAD.MOV.U32 R22, RZ, RZ, RZ ;  /* 0x000000ffff167224 */ /* 0x000fe400078e00ff */
[----:B------:R-:W-:Y:S01]  /*4eb0*/  IMAD R20, R3, R14, RZ ;  /* 0x0000000e03147224 */ /* 0x000fe200078e02ff */
[----:B------:R-:W-:Y:S03]  /*4ec0*/  IABS R3, R19 ;  /* 0x0000001300037213 */ /* 0x000fe60000000000 */
[----:B------:R-:W-:Y:S06]  /*4ed0*/  IMAD.HI.U32 R20, R23, R20, R22 ;  /* 0x0000001417147227 */ /* 0x000fec00078e0016 */
[----:B------:R-:W-:Y:S04]  /*4ee0*/  IMAD.HI.U32 R31, R20, R3, RZ ;  /* 0x00000003141f7227 */ /* 0x000fe800078e00ff */
[----:B------:R-:W-:Y:S05]  /*4ef0*/  IMAD R3, R31, R12, R3 ;  /* 0x0000000c1f037224 */ /* 0x000fea00078e0203 */
[----:B------:R-:W-:Y:S11]  /*4f00*/  ISETP.GT.U32.AND P0, PT, R14, R3, PT ;  /* 0x000000030e00720c */ /* 0x000ff60003f04070 */
[----:B------:R-:W-:Y:S02]  /*4f10*/  @!UPT UIADD3 URZ, UPT, UPT, URZ, URZ, URZ ;  /* 0x000000fffffff290 */ /* 0x000fe4000fffe0ff */
[-C--:B------:R-:W-:Y:S01]  /*4f20*/  @!P0 IADD3 R3, PT, PT, R3, -R14.reuse, RZ ;  /* 0x8000000e03038210 */ /* 0x080fe20007ffe0ff */
[----:B------:R-:W-:Y:S03]  /*4f30*/  @!P0 VIADD R31, R31, 0x1 ;  /* 0x000000011f1f8836 */ /* 0x000fe60000000000 */
[----:B------:R-:W-:Y:S02]  /*4f40*/  ISETP.GE.U32.AND P4, PT, R3, R14, PT ;  /* 0x0000000e0300720c */ /* 0x000fe40003f86070 */
[----:B------:R-:W-:Y:S04]  /*4f50*/  LOP3.LUT R3, R19, R30, RZ, 0x3c, !PT ;  /* 0x0000001e13037212 */ /* 0x000fe800078e3cff */
[----:B------:R-:W-:Y:S07]  /*4f60*/  ISETP.GE.AND P0, PT, R3, RZ, PT ;  /* 0x000000ff0300720c */ /* 0x000fee0003f06270 */
[----:B------:R-:W-:Y:S01]  /*4f70*/  @P4 IADD3 R31, PT, PT, R31, 0x1, RZ ;  /* 0x000000011f1f4810 */ /* 0x000fe20007ffe0ff */
[----:B--2--5:R-:W-:Y:S06]  /*4f80*/  @!P2 BRA `(.L_x_90) ;  /* 0x0000004000f4a947 */ /* 0x024fec0003800000 */
.L_x_205:
[----:B------:R-:W-:Y:S01]  /*4f90*/  MOV R15, R9 ;  /* 0x00000009000f7202 */ /* 0x000fe20000000f00 */
[----:B------:R-:W3:Y:S01]  /*4fa0*/  LDS.128 R20, [UR15+0x220] ;  /* 0x0002200fff147984 */ /* 0x000ee20008000c00 */
[----:B--2---:R-:W-:Y:S02]  /*4fb0*/  IMAD.MOV R0, RZ, RZ, -R9 ;  /* 0x000000ffff007224 */ /* 0x004fe400078e0a09 */
[----:B------:R-:W-:Y:S01]  /*4fc0*/  @!P0 IMAD.MOV R31, RZ, RZ, -R31 ;  /* 0x000000ffff1f8224 */ /* 0x000fe200078e0a1f */
[----:B------:R-:W-:Y:S01]  /*4fd0*/  @!P3 LOP3.LUT R31, RZ, R30, RZ, 0x33, !PT ;  /* 0x0000001eff1fb212 */ /* 0x000fe200078e33ff */
[----:B------:R-:W-:Y:S01]  /*4fe0*/  IMAD R36, R0, R10, RZ ;  /* 0x0000000a00247224 */ /* 0x000fe200078e02ff */
[----:B------:R-:W-:Y:S01]  /*4ff0*/  ISETP.GE.AND P0, PT, R26, 0x1, PT ;  /* 0x000000011a00780c */ /* 0x000fe20003f06270 */
[----:B------:R-:W-:Y:S01]  /*5000*/  IMAD.MOV.U32 R14, RZ, RZ, RZ ;  /* 0x000000ffff0e7224 */ /* 0x000fe200078e00ff */
[----:B------:R-:W-:Y:S01]  /*5010*/  IABS R3, R31 ;  /* 0x0000001f00037213 */ /* 0x000fe20000000000 */
[----:B------:R-:W-:Y:S01]  /*5020*/  @!PT LDS RZ, [RZ] ;  /* 0x00000000fffff984 */ /* 0x000fe20000000800 */
[----:B------:R-:W-:Y:S01]  /*5030*/  @!PT LDS RZ, [RZ] ;  /* 0x00000000fffff984 */ /* 0x000fe20000000800 */
[----:B------:R-:W-:Y:S01]  /*5040*/  @!PT LDS RZ, [RZ] ;  /* 0x00000000fffff984 */ /* 0x000fe20000000800 */
[----:B------:R-:W-:Y:S01]  /*5050*/  @!PT LDS RZ, [RZ] ;  /* 0x00000000fffff984 */ /* 0x000fe20000000800 */
[----:B------:R2:W-:Y:S06]  /*5060*/  MEMBAR.ALL.CTA ;  /* 0x0000000000007992 */ /* 0x0005ec0000008000 */
[----:B--2---:R-:W2:Y:S01]  /*5070*/  FENCE.VIEW.ASYNC.S ;  /* 0x00000000000073c6 */ /* 0x004ea20000000000 */
[----:B------:R-:W-:Y:S01]  /*5080*/  LOP3.LUT R34, R31, R24, RZ, 0x3c, !PT ;  /* 0x000000181f227212 */ /* 0x000fe200078e3cff */
[----:B------:R-:W-:Y:S06]  /*5090*/  IMAD.HI.U32 R36, R9, R36, R14 ;  /* 0x0000002409247227 */ /* 0x000fec00078e000e */
[----:B------:R-:W-:Y:S04]  /*50a0*/  IMAD.HI.U32 R36, R36, R3, RZ ;  /* 0x0000000324247227 */ /* 0x000fe800078e00ff */
[----:B------:R-:W-:Y:S04]  /*50b0*/  IMAD.MOV R0, RZ, RZ, -R36 ;  /* 0x000000ffff007224 */ /* 0x000fe800078e0a24 */
[C---:B------:R-:W-:Y:S05]  /*50c0*/  IMAD R3, R10.reuse, R0, R3 ;  /* 0x000000000a037224 */ /* 0x040fea00078e0203 */
[----:B------:R-:W-:Y:S01]  /*50d0*/  ISETP.GT.U32.AND P4, PT, R10, R3, PT ;  /* 0x000000030a00720c */ /* 0x000fe20003f84070 */
[----:B--2---:R-:W-:Y:S01]  /*50e0*/  SYNCS.ARRIVE.TRANS64.RED.A1T0 RZ, [UR14], RZ ;  /* 0x000000ffffff79a7 */ /* 0x004fe2000810040e */
[----:B---3--:R-:W-:Y:S11]  /*50f0*/  LOP3.LUT P3, RZ, R22, 0x1, RZ, 0xc0, !PT ;  /* 0x0000000116ff7812 */ /* 0x008ff6000786c0ff */
[-C--:B------:R-:W-:Y:S04]  /*5100*/  @!P4 IADD3 R3, PT, PT, R3, -R10.reuse, RZ ;  /* 0x8000000a0303c210 */ /* 0x080fe80007ffe0ff */
[----:B------:R-:W-:Y:S02]  /*5110*/  ISETP.GE.U32.AND P5, PT, R3, R10, PT ;  /* 0x0000000a0300720c */ /* 0x000fe40003fa6070 */
[----:B------:R-:W-:Y:S02]  /*5120*/  @P3 MOV R13, R20 ;  /* 0x00000014000d3202 */ /* 0x000fe40000000f00 */
[----:B------:R-:W-:Y:S01]  /*5130*/  @P3 LOP3.LUT R8, R21, 0xffff, RZ, 0xc0, !PT ;  /* 0x0000ffff15083812 */ /* 0x000fe200078ec0ff */
[----:B------:R-:W-:Y:S08]  /*5140*/  @!P0 BRA `(.L_x_91) ;  /* 0x0000000000a48947 */ /* 0x000ff00003800000 */
[----:B-1----:R-:W-:Y:S01]  /*5150*/  IMAD.HI.U32 R39, R28, R7, RZ ;  /* 0x000000071c277227 */ /* 0x002fe200078e00ff */
[----:B------:R-:W-:Y:S02]  /*5160*/  ISETP.NE.AND P0, PT, R6, 0x1, PT ;  /* 0x000000010600780c */ /* 0x000fe40003f05270 */
[----:B------:R-:W-:Y:S01]  /*5170*/  ISETP.NE.AND P2, PT, R26, 0x1, PT ;  /* 0x000000011a00780c */ /* 0x000fe20003f45270 */
[----:B----4-:R-:W-:Y:S01]  /*5180*/  IMAD.HI.U32 R40, R25, R16, RZ ;  /* 0x0000001019287227 */ /* 0x010fe200078e00ff */
[----:B------:R-:W-:Y:S02]  /*5190*/  SHF.R.U32.HI R39, RZ, R18, R39 ;  /* 0x00000012ff277219 */ /* 0x000fe40000011627 */
[----:B------:R-:W-:Y:S01]  /*51a0*/  ISETP.NE.AND P6, PT, R2, 0x1, PT ;  /* 0x000000010200780c */ /* 0x000fe20003fc5270 */
[----:B------:R-:W-:Y:S01]  /*51b0*/  IMAD.HI.U32 R42, R13, R16, RZ ;  /* 0x000000100d2a7227 */ /* 0x000fe200078e00ff */
[----:B------:R-:W-:Y:S02]  /*51c0*/  SHF.R.U32.HI R40, RZ, R17, R40 ;  /* 0x00000011ff287219 */ /* 0x000fe40000011628 */
[----:B------:R-:W-:Y:S01]  /*51d0*/  SEL R3, R28, R39, !P0 ;  /* 0x000000271c037207 */ /* 0x000fe20004000000 */
[C---:B------:R-:W-:Y:S01]  /*51e0*/  IMAD.HI.U32 R39, R8.reuse, R7, RZ ;  /* 0x0000000708277227 */ /* 0x040fe200078e00ff */
[----:B------:R-:W-:Y:S02]  /*51f0*/  SEL R11, R25, R40, !P6 ;  /* 0x00000028190b7207 */ /* 0x000fe40007000000 */
[----:B------:R-:W-:Y:S01]  /*5200*/  SHF.R.U32.HI R42, RZ, R17, R42 ;  /* 0x00000011ff2a7219 */ /* 0x000fe2000001162a */
[----:B------:R-:W-:Y:S01]  /*5210*/  IMAD.HI.U32 R44, R3, R4, RZ ;  /* 0x00000004032c7227 */ /* 0x000fe200078e00ff */
[----:B------:R-:W-:Y:S03]  /*5220*/  SHF.R.U32.HI R39, RZ, R18, R39 ;  /* 0x00000012ff277219 */ /* 0x000fe60000011627 */
[----:B------:R-:W-:Y:S01]  /*5230*/  IMAD.HI.U32 R40, R11, R4, RZ ;  /* 0x000000040b287227 */ /* 0x000fe200078e00ff */
[----:B------:R-:W-:Y:S02]  /*5240*/  @P2 SHF.R.U32.HI R3, RZ, R5, R44 ;  /* 0x00000005ff032219 */ /* 0x000fe4000001162c */
[----:B------:R-:W-:Y:S02]  /*5250*/  SEL R9, R8, R39, !P0 ;  /* 0x0000002708097207 */ /* 0x000fe40004000000 */
[----:B------:R-:W-:Y:S01]  /*5260*/  @P2 SHF.R.U32.HI R11, RZ, R5, R40 ;  /* 0x00000005ff0b2219 */ /* 0x000fe20000011628 */
[C---:B------:R-:W-:Y:S01]  /*5270*/  IMAD R10, R26.reuse, R3, RZ ;  /* 0x000000031a0a7224 */ /* 0x040fe200078e02ff */
[----:B------:R-:W-:Y:S01]  /*5280*/  SEL R3, R13, R42, !P6 ;  /* 0x0000002a0d037207 */ /* 0x000fe20007000000 */
[C---:B------:R-:W-:Y:S03]  /*5290*/  IMAD.HI.U32 R14, R9.reuse, R4, RZ ;  /* 0x00000004090e7227 */ /* 0x040fe600078e00ff */
[----:B------:R-:W-:Y:S01]  /*52a0*/  ISETP.GE.AND P0, PT, R9, R10, PT ;  /* 0x0000000a0900720c */ /* 0x000fe20003f06270 */
[C---:B------:R-:W-:Y:S01]  /*52b0*/  IMAD R12, R26.reuse, R11, RZ ;  /* 0x0000000b1a0c7224 */ /* 0x040fe200078e02ff */
[-C--:B------:R-:W-:Y:S04]  /*52c0*/  SHF.R.U32.HI R14, RZ, R5.reuse, R14 ;  /* 0x00000005ff0e7219 */ /* 0x080fe8000001160e */
[----:B------:R-:W-:Y:S02]  /*52d0*/  ISETP.GE.OR P0, PT, R3, R12, P0 ;  /* 0x0000000c0300720c */ /* 0x000fe40000706670 */
[----:B------:R-:W-:Y:S05]  /*52e0*/  SEL R15, R9, R14, !P2 ;  /* 0x0000000e090f7207 */ /* 0x000fea0005000000 */
[----:B------:R-:W-:Y:S04]  /*52f0*/  IMAD.MOV R14, RZ, RZ, -R15 ;  /* 0x000000ffff0e7224 */ /* 0x000fe800078e0a0f */
[----:B------:R-:W-:Y:S02]  /*5300*/  IMAD R14, R26, R14, R9 ;  /* 0x0000000e1a0e7224 */ /* 0x000fe400078e0209 */
[C---:B------:R-:W-:Y:S05]  /*5310*/  @!P0 IMAD.HI.U32 R10, R3.reuse, R4, RZ ;  /* 0x00000004030a8227 */ /* 0x040fea00078e00ff */
[----:B------:R-:W-:Y:S04]  /*5320*/  @!P0 SHF.R.U32.HI R10, RZ, R5, R10 ;  /* 0x00000005ff0a8219 */ /* 0x000fe8000001160a */
[----:B------:R-:W-:Y:S01]  /*5330*/  @!P0 SEL R0, R3, R10, !P2 ;  /* 0x0000000a03008207 */ /* 0x000fe20005000000 */
[----:B------:R-:W-:Y:S03]  /*5340*/  IMAD.MOV R10, RZ, RZ, -R3 ;  /* 0x000000ffff0a7224 */ /* 0x000fe600078e0a03 */
[----:B------:R-:W-:Y:S01]  /*5350*/  @!P0 IADD3 R15, PT, PT, R15, -R0, RZ ;  /* 0x800000000f0f8210 */ /* 0x000fe20007ffe0ff */
[----:B------:R-:W-:Y:S01]  /*5360*/  @!P0 IMAD R0, R11, R14, R0 ;  /* 0x0000000e0b008224 */ /* 0x000fe200078e0200 */
[----:B------:R-:W-:Y:S01]  /*5370*/  IADD3 R11, PT, PT, -R9, RZ, RZ ;  /* 0x000000ff090b7210 */ /* 0x000fe20007ffe1ff */
[----:B------:R-:W-:Y:S02]  /*5380*/  IMAD R13, R2, R10, R13 ;  /* 0x0000000a020d7224 */ /* 0x000fe400078e020d */
[----:B------:R-:W-:Y:S02]  /*5390*/  @!P0 IMAD R9, R15, R26, R3 ;  /* 0x0000001a0f098224 */ /* 0x000fe400078e0203 */
[----:B------:R-:W-:Y:S02]  /*53a0*/  @!P0 IMAD.MOV.U32 R3, RZ, RZ, R0 ;  /* 0x000000ffff038224 */ /* 0x000fe400078e0000 */
[----:B------:R-:W-:Y:S02]  /*53b0*/  IMAD R8, R6, R11, R8 ;  /* 0x0000000b06087224 */ /* 0x000fe400078e0208 */
[----:B------:R-:W-:Y:S02]  /*53c0*/  IMAD R13, R3, R2, R13 ;  /* 0x00000002030d7224 */ /* 0x000fe400078e020d */
[----:B------:R-:W-:Y:S02]  /*53d0*/  IMAD R8, R9, R6, R8 ;  /* 0x0000000609087224 */ /* 0x000fe400078e0208 */
.L_x_91:
[----:B------:R-:W-:Y:S05]  /*53e0*/  BRA.U UP2, `(.L_x_92) ;  /* 0x0000000102107547 */ /* 0x000fea000b800000 */
[----:B------:R-:W-:Y:S04]  /*53f0*/  MOV R0, UR16 ;  /* 0x0000001000007c02 */ /* 0x000fe80008000f00 */
[----:B------:R-:W-:Y:S04]  /*5400*/  SHF.L.U32 R3, R0, 0x1f, RZ ;  /* 0x0000001f00037819 */ /* 0x000fe800000006ff */
[----:B------:R-:W2:Y:S02]  /*5410*/  SYNCS.PHASECHK.TRANS64.TRYWAIT P0, [UR15+0x1d8], R3 ;  /* 0x0001d803ff0075a7 */ /* 0x000ea4000800110f */
[----:B--2---:R-:W-:Y:S05]  /*5420*/  @!P0 BRA `(.L_x_93) ;  /* 0x0000003c00e48947 */ /* 0x004fea0003800000 */
.L_x_92:
[----:B------:R-:W-:Y:S01]  /*5430*/  R2UR UR8, R34 ;  /* 0x00000000220872ca */ /* 0x000fe200000e0000 */
[----:B------:R-:W-:Y:S01]  /*5440*/  @!P4 VIADD R36, R36, 0x1 ;  /* 0x000000012424c836 */ /* 0x000fe20000000000 */
[----:B------:R-:W-:Y:S01]  /*5450*/  ISETP.NE.AND P0, PT, R24, RZ, PT ;  /* 0x000000ff1800720c */ /* 0x000fe20003f05270 */
[----:B--2---:R-:W-:Y:S01]  /*5460*/  IMAD.MOV R0, RZ, RZ, -R31 ;  /* 0x000000ffff007224 */ /* 0x004fe200078e0a1f */
[----:B------:R-:W-:Y:S01]  /*5470*/  R2UR UR11, R37 ;  /* 0x00000000250b72ca */ /* 0x000fe200000e0000 */
[----:B------:R-:W-:Y:S01]  /*5480*/  @P5 VIADD R36, R36, 0x1 ;  /* 0x0000000124245836 */ /* 0x000fe20000000000 */
[----:B------:R-:W-:Y:S01]  /*5490*/  R2UR UR12, R31 ;  /* 0x000000001f0c72ca */ /* 0x000fe200000e0000 */
[----:B------:R-:W-:Y:S01]  /*54a0*/  IMAD R19, R30, R0, R19 ;  /* 0x000000001e137224 */ /* 0x000fe200078e0213 */
[----:B------:R-:W-:Y:S02]  /*54b0*/  ISETP.NE.U32.AND P2, PT, RZ, UR4, PT ;  /* 0x00000004ff007c0c */ /* 0x000fe4000bf45070 */
[----:B------:R-:W-:Y:S02]  /*54c0*/  R2UR UR13, R36 ;  /* 0x00000000240d72ca */ /* 0x000fe400000e0000 */
[----:B------:R-:W-:Y:S01]  /*54d0*/  R2UR UR10, R19 ;  /* 0x00000000130a72ca */ /* 0x000fe200000e0000 */
[----:B------:R-:W-:Y:S01]  /*54e0*/  UISETP.GE.AND UP3, UPT, UR8, URZ, UPT ;  /* 0x000000ff0800728c */ /* 0x000fe2000bf66270 */
[----:B------:R-:W-:Y:S01]  /*54f0*/  ISETP.NE.AND.EX P2, PT, RZ, UR5, PT, P2 ;  /* 0x00000005ff007c0c */ /* 0x000fe2000bf45320 */
[----:B------:R-:W-:Y:S02]  /*5500*/  VOTEU.ALL UP2, P0 ;  /* 0x0000000000ff7886 */ /* 0x000fe40000040000 */
[----:B------:R-:W-:Y:S07]  /*5510*/  USHF.L.U32 UR11, UR11, 0x6, URZ ;  /* 0x000000060b0b7899 */ /* 0x000fee00080006ff */
[----:B------:R-:W-:Y:S02]  /*5520*/  @!UP3 UIADD3 UR13, UPT, UPT, -UR13, URZ, URZ ;  /* 0x000000ff0d0db290 */ /* 0x000fe4000fffe1ff */
[----:B------:R-:W-:Y:S02]  /*5530*/  @!UP2 ULOP3.LUT UR13, URZ, UR7, URZ, 0x33, !UPT ;  /* 0x00000007ff0da292 */ /* 0x000fe4000f8e33ff */
[----:B------:R-:W-:Y:S04]  /*5540*/  USHF.L.U32 UR10, UR10, 0x6, URZ ;  /* 0x000000060a0a7899 */ /* 0x000fe800080006ff */
[----:B------:R-:W-:Y:S05]  /*5550*/  IMAD R0, RZ, RZ, -UR13 ;  /* 0x8000000dff007e24 */ /* 0x000fea000f8e02ff */
[----:B------:R-:W-:Y:S11]  /*5560*/  R2UR UR8, R0 ;  /* 0x00000000000872ca */ /* 0x000ff600000e0000 */
[----:B------:R-:W-:Y:S02]  /*5570*/  @!UPT UIADD3 URZ, UPT, UPT, URZ, URZ, URZ ;  /* 0x000000fffffff290 */ /* 0x000fe4000fffe0ff */
[----:B------:R-:W-:Y:S01]  /*5580*/  UIMAD UR12, UR6, UR8, UR12 ;  /* 0x00000008060c72a4 */ /* 0x000fe2000f8e020c */
[----:B------:R-:W-:Y:S11]  /*5590*/  BRA.U !UP4, `(.L_x_94) ;  /* 0x000000010c347547 */ /* 0x000ff6000b800000 */
[----:B------:R-:W-:Y:S01]  /*55a0*/  UPLOP3.LUT UP0, UPT, UPT, UPT, UP1, 0x80, 0x8 ;  /* 0x000000000008789c */ /* 0x000fe20003f0f010 */
[----:B------:R-:W-:Y:S02]  /*55b0*/  HFMA2 R0, -RZ, RZ, 0, 5.9604644775390625e-08 ;  /* 0x00000001ff007431 */ /* 0x000fe400000001ff */
[----:B------:R-:W-:Y:S03]  /*55c0*/  IMAD.MOV.U32 R59, RZ, RZ, 0x1 ;  /* 0x00000001ff3b7424 */ /* 0x000fe600078e00ff */
[----:B------:R-:W-:Y:S05]  /*55d0*/  PLOP3.LUT P0, PT, PT, PT, UP0, 0x80, 0x8 ;  /* 0x000000000008781c */ /* 0x000fea0003f0f008 */
[----:B------:R-:W2:Y:S01]  /*55e0*/  @UP0 LDCU.64 UR18, c[0x0][0x888] ;  /* 0x00011100ff1207ac */ /* 0x000ea20008000a00 */
[----:B------:R-:W-:Y:S07]  /*55f0*/  @UP0 UIMAD UR8, UR48, UR4, URZ ;  /* 0x00000004300802a4 */ /* 0x000fee000f8e02ff */
[----:B------:R-:W-:Y:S01]  /*5600*/  @!P0 PRMT R59, R0, 0x7610, R59 ;  /* 0x00007610003b8816 */ /* 0x000fe2000000003b */
[----:B--2---:R-:W-:Y:S03]  /*5610*/  @UP0 UIMAD.WIDE UR18, UR8, 0x4, UR18 ;  /* 0x00000004081208a5 */ /* 0x004fe6000f8e0212 */
[----:B------:R-:W2:Y:S03]  /*5620*/  @!UP0 LDCU UR8, c[0x0][0x880] ;  /* 0x00011000ff0887ac */ /* 0x000ea60008000800 */
[----:B------:R-:W-:Y:S01]  /*5630*/  IMAD.U32 R10, RZ, RZ, UR18 ;  /* 0x00000012ff0a7e24 */ /* 0x000fe2000f8e00ff */
[----:B------:R-:W-:Y:S05]  /*5640*/  MOV R11, UR19 ;  /* 0x00000013000b7c02 */ /* 0x000fea0008000f00 */
[----:B------:R3:W5:Y:S02]  /*5650*/  @P0 LDG.E R35, desc[UR46][R10.64] ;  /* 0x0000002e0a230981 */ /* 0x000764000c1e1900 */
[----:B--23--:R-:W-:Y:S07]  /*5660*/  @!P0 IMAD.U32 R35, RZ, RZ, UR8 ;  /* 0x00000008ff238e24 */ /* 0x00cfee000f8e00ff */
.L_x_94:
[----:B-----5:R-:W-:Y:S01]  /*5670*/  @!P2 FSETP.EQ.AND P0, PT, R35, RZ, PT ;  /* 0x000000ff2300a20b */ /* 0x020fe20003f02000 */
[----:B------:R-:W-:Y:S01]  /*5680*/  @!UPT UIADD3 URZ, UPT, UPT, URZ, URZ, URZ ;  /* 0x000000fffffff290 */ /* 0x000fe2000fffe0ff */
[----:B------:R-:W-:Y:S11]  /*5690*/  @!P2 BRA `(.L_x_95) ;  /* 0x000000000014a947 */ /* 0x000ff60003800000 */
[----:B------:R-:W-:Y:S02]  /*56a0*/  LOP3.LUT P2, RZ, R59, 0xff, RZ, 0xc0, !PT ;  /* 0x000000ff3bff7812 */ /* 0x000fe4000784c0ff */
[----:B------:R-:W-:Y:S04]  /*56b0*/  PLOP3.LUT P0, PT, PT, PT, UP0, 0x80, 0x8 ;  /* 0x000000000008781c */ /* 0x000fe80003f0f008 */
[----:B------:R-:W-:Y:S07]  /*56c0*/  PLOP3.LUT P0, PT, P0, PT, PT, 0x8, 0x80 ;  /* 0x000000000080781c */ /* 0x000fee000070e170 */
[----:B------:R-:W-:Y:S11]  /*56d0*/  @P2 FSETP.EQ.AND P0, PT, R35, RZ, PT ;  /* 0x000000ff2300220b */ /* 0x000ff60003f02000 */
[----:B------:R-:W-:Y:S02]  /*56e0*/  @!UPT UIADD3 URZ, UPT, UPT, URZ, URZ, URZ ;  /* 0x000000fffffff290 */ /* 0x000fe4000fffe0ff */
.L_x_95:
[----:B------:R-:W-:Y:S01]  /*56f0*/  ULEA UR19, UR17, UR15, 0x3 ;  /* 0x0000000f11137291 */ /* 0x000fe2000f8e18ff */
[----:B------:R-:W-:Y:S02]  /*5700*/  SHF.L.U32 R3, R38, 0x1f, RZ ;  /* 0x0000001f26037819 */ /* 0x000fe400000006ff */
[----:B------:R-:W-:Y:S04]  /*5710*/  ELECT P4, URZ, PT ;  /* 0x0000000000ff782f */ /* 0x000fe80003880000 */
[----:B------:R-:W-:Y:S02]  /*5720*/  PLOP3.LUT P4, PT, P0, P4, PT, 0xf2, 0x2f ;  /* 0x00000000002f781c */ /* 0x000fe40000789e72 */
[----:B------:R-:W2:Y:S11]  /*5730*/  SYNCS.PHASECHK.TRANS64.TRYWAIT P2, [UR19+0x1b8], R3 ;  /* 0x0001b803ff0075a7 */ /* 0x000eb60008041113 */
[----:B-1----:R-:W-:Y:S05]  /*5740*/  @!P4 IADD3 R19, P0, PT, R32, 0x580, RZ ;  /* 0x000005802013c810 */ /* 0x002fea0007f1e0ff */
[----:B------:R-:W-:Y:S01]  /*5750*/  @!P4 IMAD.X R12, RZ, RZ, R33, P0 ;  /* 0x000000ffff0cc224 */ /* 0x000fe200000e0621 */
[----:B--2---:R-:W-:Y:S07]  /*5760*/  @!P2 BRA `(.L_x_96) ;  /* 0x0000003c002ca947 */ /* 0x004fee0003800000 */
.L_x_208:
[----:B------:R-:W2:Y:S01]  /*5770*/  LDC.64 R14, c[0x0][0xb10] ;  /* 0x0002c400ff0e7b82 */ /* 0x000ea20000000a00 */
[----:B------:R-:W-:Y:S01]  /*5780*/  @!P4 R2UR UR8, R12 ;  /* 0x000000000c08c2ca */ /* 0x000fe200000e0000 */
[----:B------:R-:W-:Y:S01]  /*5790*/  VOTEU.ALL UP3, P4 ;  /* 0x0000000000ff7886 */ /* 0x000fe20002060000 */
[----:B------:R-:W-:Y:S01]  /*57a0*/  @!P4 R2UR UR9, R19 ;  /* 0x000000001309c2ca */ /* 0x000fe200000e0000 */
[----:B------:R-:W-:Y:S01]  /*57b0*/  VOTEU.ALL UP2, P4 ;  /* 0x0000000000ff7886 */ /* 0x000fe20002040000 */
[----:B------:R-:W-:Y:S03]  /*57c0*/  @!P4 IMAD.MOV.U32 R19, RZ, RZ, 0x1000 ;  /* 0x00001000ff13c424 */ /* 0x000fe600078e00ff */
[----:B------:R-:W3:Y:S01]  /*57d0*/  LDC.64 R10, c[0x0][0xb18] ;  /* 0x0002c600ff0a7b82 */ /* 0x000ee20000000a00 */
[----:B------:R-:W-:Y:S01]  /*57e0*/  UMOV UR24, 0x0 ;  /* 0x0000000000187882 */ /* 0x000fe20000000000 */
[----:B------:R-:W-:Y:S01]  /*57f0*/  UMOV UR25, 0x10000000 ;  /* 0x1000000000197882 */ /* 0x000fe20000000000 */
[----:B------:R-:W-:Y:S05]  /*5800*/  UIADD3 UR18, UPT, UPT, UR17, 0x1, URZ ;  /* 0x0000000111127890 */ /* 0x000fea000fffe0ff */
[----:B-1----:R-:W1:Y:S01]  /*5810*/  @!P1 LDC R0, c[0x0][0xb20] ;  /* 0x0002c800ff009b82 */ /* 0x002e620000000800 */
[----:B------:R-:W-:Y:S01]  /*5820*/  UISETP.NE.AND UP5, UPT, UR18, 0x3, UPT ;  /* 0x000000031200788c */ /* 0x000fe2000bfa5270 */
[----:B------:R-:W-:Y:S01]  /*5830*/  IMAD.U32 R37, RZ, RZ, UR8 ;  /* 0x00000008ff257e24 */ /* 0x000fe2000f8e00ff */
[----:B------:R-:W-:Y:S05]  /*5840*/  @!UP3 ULEA UR8, UR17, UR15, 0xc ;  /* 0x0000000f1108b291 */ /* 0x000fea000f8e60ff */
[----:B------:R-:W5:Y:S01]  /*5850*/  @!P1 LDC R3, c[0x0][0xb0c] ;  /* 0x0002c300ff039b82 */ /* 0x000f620000000800 */
[----:B------:R-:W-:Y:S01]  /*5860*/  IMAD.U32 R36, RZ, RZ, UR9 ;  /* 0x00000009ff247e24 */ /* 0x000fe2000f8e00ff */
[----:B------:R-:W-:Y:S01]  /*5870*/  UIADD3 UR9, UPT, UPT, UR19, 0x1a0, URZ ;  /* 0x000001a013097890 */ /* 0x000fe2000fffe0ff */
[----:B------:R-:W-:Y:S01]  /*5880*/  @!P4 R2UR UR23, R37 ;  /* 0x000000002517c2ca */ /* 0x000fe200000e0000 */
[----:B------:R-:W-:Y:S02]  /*5890*/  @!UP3 UIADD3 UR8, UPT, UPT, UR8, 0x400, URZ ;  /* 0x000004000808b890 */ /* 0x000fe4000fffe0ff */
[----:B------:R-:W-:Y:S01]  /*58a0*/  @!P4 R2UR UR22, R36 ;  /* 0x000000002416c2ca */ /* 0x000fe200000e0000 */
[----:B------:R-:W-:Y:S02]  /*58b0*/  UPRMT UR21, UR45, 0x654, UR9 ;  /* 0x000006542d157896 */ /* 0x000fe40008000009 */
[----:B------:R-:W-:Y:S02]  /*58c0*/  USEL UR20, URZ, 0x1, UP5 ;  /* 0x00000001ff147887 */ /* 0x000fe4000a800000 */
[----:B------:R-:W-:Y:S04]  /*58d0*/  USEL UR18, UR18, URZ, UP5 ;  /* 0x000000ff12127287 */ /* 0x000fe8000a800000 */
[----:B------:R-:W-:Y:S01]  /*58e0*/  ULEA UR17, UR18, UR15, 0x3 ;  /* 0x0000000f12117291 */ /* 0x000fe2000f8e18ff */
[----:B------:R-:W-:Y:S03]  /*58f0*/  LOP3.LUT R38, R38, UR20, RZ, 0x3c, !PT ;  /* 0x0000001426267c12 */ /* 0x000fe6000f8e3cff */
[----:B------:R1:W-:Y:S01]  /*5900*/  @!UP2 UTMALDG.4D [UR8], [UR22], desc[UR24] ;  /* 0x000018081600a5b4 */ /* 0x0003e20008019000 */
[----:B------:R4:W-:Y:S01]  /*5910*/  @!P4 SYNCS.ARRIVE.TRANS64.RED.A0TR RZ, [UR19+0x1a0], R19 ;  /* 0x0001a013ffffc9a7 */ /* 0x0009e20008300413 */
[----:B------:R-:W-:Y:S02]  /*5920*/  SHF.L.U32 R12, R38, 0x1f, RZ ;  /* 0x0000001f260c7819 */ /* 0x000fe400000006ff */
[----:B-----5:R-:W-:Y:S01]  /*5930*/  @!P1 ISETP.NE.AND P2, PT, R3, 0x1, PT ;  /* 0x000000010300980c */ /* 0x020fe20003f45270 */
[C---:B--2---:R-:W-:Y:S01]  /*5940*/  @!P1 IMAD.HI.U32 R14, R13.reuse, R14, RZ ;  /* 0x0000000e0d0e9227 */ /* 0x044fe200078e00ff */
[----:B---3--:R-:W-:Y:S03]  /*5950*/  @!P1 ISETP.NE.AND P0, PT, R10, 0x1, PT ;  /* 0x000000010a00980c */ /* 0x008fe60003f05270 */
[C---:B------:R-:W-:Y:S01]  /*5960*/  @!P1 IMAD.HI.U32 R11, R8.reuse, R11, RZ ;  /* 0x0000000b080b9227 */ /* 0x040fe200078e00ff */
[----:B------:R-:W-:Y:S04]  /*5970*/  @!P1 SHF.R.U32.HI R14, RZ, R15, R14 ;  /* 0x0000000fff0e9219 */ /* 0x000fe8000001160e */
[----:B-1----:R-:W-:Y:S01]  /*5980*/  @!P1 SHF.R.U32.HI R9, RZ, R0, R11 ;  /* 0x00000000ff099219 */ /* 0x002fe2000001160b */
[----:B------:R-:W-:Y:S01]  /*5990*/  SYNCS.ARRIVE.TRANS64.RED.A1T0 RZ, [UR21], RZ ;  /* 0x000000ffffff79a7 */ /* 0x000fe20008100415 */
[----:B------:R-:W-:Y:S02]  /*59a0*/  @!P1 SEL R14, R13, R14, !P2 ;  /* 0x0000000e0d0e9207 */ /* 0x000fe40005000000 */
[----:B------:R-:W-:Y:S02]  /*59b0*/  @!P1 SEL R9, R8, R9, !P0 ;  /* 0x0000000908099207 */ /* 0x000fe40004000000 */
[----:B----4-:R-:W-:Y:S01]  /*59c0*/  @P3 SHF.R.U32.HI R19, RZ, 0x10, R21 ;  /* 0x00000010ff133819 */ /* 0x010fe20000011615 */
[----:B------:R-:W1:Y:S02]  /*59d0*/  SYNCS.PHASECHK.TRANS64.TRYWAIT P5, [UR17+0x1b8], R12 ;  /* 0x0001b80cff0075a7 */ /* 0x000e6400080a1111 */
[----:B------:R-:W-:Y:S02]  /*59e0*/  @!P1 IMAD.IADD R0, R9, 0x1, -R14 ;  /* 0x0000000109009824 */ /* 0x000fe400078e0a0e */
[----:B------:R-:W-:Y:S01]  /*59f0*/  @!P1 IMAD.IADD R9, R14, 0x1, -R9 ;  /* 0x000000010e099824 */ /* 0x000fe200078e0a09 */
[----:B------:R-:W-:Y:S01]  /*5a00*/  @P3 R2UR UR48, R19 ;  /* 0x00000000133032ca */ /* 0x000fe200000e0000 */
[----:B------:R-:W-:Y:S02]  /*5a10*/  @!P1 IMAD R13, R0, R3, R13 ;  /* 0x00000003000d9224 */ /* 0x000fe400078e020d */
[----:B------:R-:W-:Y:S01]  /*5a20*/  @!P1 IMAD R8, R9, R10, R8 ;  /* 0x0000000a09089224 */ /* 0x000fe200078e0208 */
[----:B-1----:R-:W-:Y:S11]  /*5a30*/  @!P5 BRA `(.L_x_97) ;  /* 0x000000380090d947 */ /* 0x002ff60003800000 */
.L_x_210:
[----:B-1----:R-:W-:Y:S01]  /*5a40*/  @!P4 IADD3 R3, P0, PT, R32, 0x580, RZ ;  /* 0x000005802003c810 */ /* 0x002fe20007f1e0ff */
[----:B------:R-:W-:Y:S01]  /*5a50*/  VOTEU.ALL UP2, P4 ;  /* 0x0000000000ff7886 */ /* 0x000fe20002040000 */
[----:B------:R-:W-:Y:S01]  /*5a60*/  UMOV UR22, 0x0 ;  /* 0x0000000000167882 */ /* 0x000fe20000000000 */
[----:B------:R-:W-:Y:S01]  /*5a70*/  UMOV UR23, 0x10000000 ;  /* 0x1000000000177882 */ /* 0x000fe20000000000 */
[----:B------:R-:W-:Y:S01]  /*5a80*/  @!P4 R2UR UR9, R3 ;  /* 0x000000000309c2ca */ /* 0x000fe200000e0000 */
[----:B------:R-:W-:Y:S01]  /*5a90*/  @!P4 IMAD.X R0, RZ, RZ, R33, P0 ;  /* 0x000000ffff00c224 */ /* 0x000fe200000e0621 */
[----:B------:R-:W-:Y:S01]  /*5aa0*/  @!UP2 UIADD3 UR10, UPT, UPT, UR10, 0x20, URZ ;  /* 0x000000200a0aa890 */ /* 0x000fe2000fffe0ff */
[----:B------:R-:W-:Y:S01]  /*5ab0*/  LOP3.LUT P0, RZ, R22, 0x1, RZ, 0xc0, !PT ;  /* 0x0000000116ff7812 */ /* 0x000fe2000780c0ff */
[----:B------:R-:W-:Y:S01]  /*5ac0*/  IMAD.IADD R19, R8, 0x1, R58 ;  /* 0x0000000108137824 */ /* 0x000fe200078e023a */
[----:B------:R-:W-:Y:S01]  /*5ad0*/  LOP3.LUT R29, R29, 0x1, RZ, 0x3c, !PT ;  /* 0x000000011d1d7812 */ /* 0x000fe200078e3cff */
[----:B------:R-:W-:Y:S01]  /*5ae0*/  IMAD.IADD R37, R13, 0x1, R64 ;  /* 0x000000010d257824 */ /* 0x000fe200078e0240 */
[----:B------:R-:W-:Y:S06]  /*5af0*/  @!P4 R2UR UR8, R0 ;  /* 0x000000000008c2ca */ /* 0x000fec00000e0000 */
[----:B------:R-:W-:Y:S01]  /*5b00*/  IMAD.U32 R10, RZ, RZ, UR9 ;  /* 0x00000009ff0a7e24 */ /* 0x000fe2000f8e00ff */
[----:B------:R-:W-:Y:S04]  /*5b10*/  UIADD3 UR9, UPT, UPT, UR17, 0x1a0, URZ ;  /* 0x000001a011097890 */ /* 0x000fe8000fffe0ff */
[----:B------:R-:W-:Y:S01]  /*5b20*/  @!P4 R2UR UR20, R10 ;  /* 0x000000000a14c2ca */ /* 0x000fe200000e0000 */
[----:B------:R-:W-:Y:S01]  /*5b30*/  UPRMT UR19, UR45, 0x654, UR9 ;  /* 0x000006542d137896 */ /* 0x000fe20008000009 */
[----:B------:R-:W-:Y:S01]  /*5b40*/  IMAD.U32 R11, RZ, RZ, UR8 ;  /* 0x00000008ff0b7e24 */ /* 0x000fe2000f8e00ff */
[----:B------:R-:W-:Y:S04]  /*5b50*/  @!UP2 ULEA UR8, UR18, UR15, 0xc ;  /* 0x0000000f1208a291 */ /* 0x000fe8000f8e60ff */
[----:B------:R-:W-:Y:S01]  /*5b60*/  @!P4 R2UR UR21, R11 ;  /* 0x000000000b15c2ca */ /* 0x000fe200000e0000 */
[----:B------:R-:W-:Y:S01]  /*5b70*/  @!UP2 UIADD3 UR8, UPT, UPT, UR8, 0x400, URZ ;  /* 0x000004000808a890 */ /* 0x000fe2000fffe0ff */
[----:B------:R-:W-:Y:S11]  /*5b80*/  VOTEU.ALL UP2, P4 ;  /* 0x0000000000ff7886 */ /* 0x000ff60002040000 */
[----:B------:R3:W-:Y:S01]  /*5b90*/  @!UP2 UTMALDG.4D [UR8], [UR20], desc[UR22] ;  /* 0x000016081400a5b4 */ /* 0x0007e20008019000 */
[----:B------:R3:W-:Y:S01]  /*5ba0*/  @!P4 SYNCS.ARRIVE.TRANS64.RED.A0TR RZ, [UR17+0x1a0], R27 ;  /* 0x0001a01bffffc9a7 */ /* 0x0007e20008300411 */
[----:B------:R-:W-:Y:S04]  /*5bb0*/  UIADD3 UR17, UPT, UPT, UR18, 0x1, URZ ;  /* 0x0000000112117890 */ /* 0x000fe8000fffe0ff */
[----:B------:R-:W-:Y:S04]  /*5bc0*/  UISETP.NE.AND UP2, UPT, UR17, 0x3, UPT ;  /* 0x000000031100788c */ /* 0x000fe8000bf45270 */
[----:B------:R-:W-:Y:S02]  /*5bd0*/  USEL UR18, URZ, 0x1, UP2 ;  /* 0x00000001ff127887 */ /* 0x000fe40009000000 */
[----:B------:R-:W-:Y:S02]  /*5be0*/  USEL UR17, UR17, URZ, UP2 ;  /* 0x000000ff11117287 */ /* 0x000fe40009000000 */
[----:B------:R-:W-:Y:S02]  /*5bf0*/  UPLOP3.LUT UP2, UPT, UPT, UPT, UPT, 0x80, 0x8 ;  /* 0x000000000008789c */ /* 0x000fe40003f4f070 */
[----:B------:R-:W-:Y:S01]  /*5c00*/  LOP3.LUT R38, R38, UR18, RZ, 0x3c, !PT ;  /* 0x0000001226267c12 */ /* 0x000fe2000f8e3cff */
[----:B------:R-:W-:Y:S01]  /*5c10*/  SYNCS.ARRIVE.TRANS64.RED.A1T0 RZ, [UR19], RZ ;  /* 0x000000ffffff79a7 */ /* 0x000fe20008100413 */
[----:B------:R-:W-:Y:S07]  /*5c20*/  @P0 BRA `(.L_x_98) ;  /* 0xfffffff0005c0947 */ /* 0x000fee000383ffff */
[----:B------:R-:W-:Y:S01]  /*5c30*/  UIADD3 UR15, UPT, UPT, UR15, 0x1b8, URZ ;  /* 0x000001b80f0f7890 */ /* 0x000fe2000fffe0ff */
[----:B------:R-:W-:-:S03]  /*5c40*/  SHF.L.U32 R3, R38, 0x1f, RZ ;  /* 0x0000001f26037819 */ /* 0x000fc600000006ff */
[----:B------:R-:W-:-:S09]  /*5c50*/  ULEA UR4, UR17, UR15, 0x3 ;  /* 0x0000000f11047291 */ /* 0x000fd2000f8e18ff */
[----:B------:R-:W1:Y:S02]  /*5c60*/  SYNCS.PHASECHK.TRANS64.TRYWAIT P0, [UR4], R3 ;  /* 0x00000003ff0075a7 */ /* 0x000e640008001104 */
[----:B-1----:R-:W-:Y:S05]  /*5c70*/  @!P0 BRA `(.L_x_99) ;  /* 0x0000003800188947 */ /* 0x002fea0003800000 */
.L_x_212:
        /* <DEDUP_REMOVED lines=9> */
.L_x_214:
        /* <DEDUP_REMOVED lines=8> */
.L_x_101:
[----:B-1----:R1:W2:Y:S02]  /*5d90*/  SYNCS.PHASECHK.TRANS64.TRYWAIT P0, [R0+URZ], R3 ;  /* 0x00000003000075a7 */ /* 0x0022a400080011ff */
[----:B--2---:R-:W-:Y:S05]  /*5da0*/  @!P0 NANOSLEEP.SYNCS 0x989680 ;  /* 0x009896800000895d */ /* 0x004fea0003900000 */
[----:B------:R-:W2:Y:S02]  /*5db0*/  @!P0 SYNCS.PHASECHK.TRANS64 P0, [R0+URZ], R3 ;  /* 0x00000003000085a7 */ /* 0x000ea400080010ff */
[----:B--23--:R-:W-:Y:S05]  /*5dc0*/  @P0 EXIT ;  /* 0x000000000000094d */ /* 0x00cfea0003800000 */
[----:B------:R-:W-:Y:S05]  /*5dd0*/  BRA `(.L_x_101) ;  /* 0xfffffffc00ec7947 */ /* 0x000fea000383ffff */
.L_x_89:
[----:B------:R-:W-:-:S06]  /*5de0*/  UISETP.GE.AND UP1, UPT, UR4, 0x4, UPT ;  /* 0x000000040400788c */ /* 0x000fcc000bf26270 */
[----:B------:R-:W-:-:S13]  /*5df0*/  PLOP3.LUT P0, PT, PT, PT, UP1, 0x80, 0x8 ;  /* 0x000000000008781c */ /* 0x000fda0003f0f018 */
[----:B-1----:R-:W-:Y:S05]  /*5e00*/  @!P0 EXIT ;  /* 0x000000000000894d */ /* 0x002fea0003800000 */
[----:B------:R-:W-:Y:S01]  /*5e10*/  BAR.SYNC.DEFER_BLOCKING 0x6, 0xa0 ;  /* 0x0182800000007b1d */ /* 0x000fe20000010000 */
[C---:B------:R-:W-:Y:S01]  /*5e20*/  IMAD.SHL.U32 R2, R76.reuse, 0x20, RZ ;  /* 0x000000204c027824 */ /* 0x040fe200078e00ff */
[----:B------:R-:W-:Y:S01]  /*5e30*/  SHF.R.U32.HI R7, RZ, 0x1, R76 ;  /* 0x00000001ff077819 */ /* 0x000fe2000001164c */
[C---:B------:R-:W-:Y:S01]  /*5e40*/  IMAD.SHL.U32 R75, R76.reuse, 0x10, RZ ;  /* 0x000000104c4b7824 */ /* 0x040fe200078e00ff */
[----:B------:R-:W-:Y:S01]  /*5e50*/  SHF.R.S32.HI R78, RZ, 0x1f, R3 ;  /* 0x0000001fff4e7819 */ /* 0x000fe20000011403 */
[----:B------:R-:W-:Y:S01]  /*5e60*/  IMAD.U32 R32, R76, 0x10000, RZ ;  /* 0x000100004c207824 */ /* 0x000fe200078e00ff */
[----:B------:R-:W-:Y:S02]  /*5e70*/  UMOV UR50, 0x400 ;  /* 0x0000040000327882 */ /* 0x000fe40000000000 */
[----:B------:R-:W1:Y:S01]  /*5e80*/  LDC R67, c[0x0][0x370] ;  /* 0x0000dc00ff437b82 */ /* 0x000e620000000800 */
[----:B------:R-:W-:Y:S01]  /*5e90*/  ULEA UR50, UR45, UR50, 0x18 ;  /* 0x000000322d327291 */ /* 0x000fe2000f8ec0ff */
[----:B------:R-:W-:Y:S01]  /*5ea0*/  LOP3.LUT R0, R2, 0xc0, RZ, 0xc0, !PT ;  /* 0x000000c002007812 */ /* 0x000fe200078ec0ff */
[----:B------:R-:W-:Y:S01]  /*5eb0*/  IMAD.MOV.U32 R79, RZ, RZ, 0x10 ;  /* 0x00000010ff4f7424 */ /* 0x000fe200078e00ff */
[----:B------:R-:W-:Y:S01]  /*5ec0*/  LOP3.LUT R75, R75, 0x600, RZ, 0xc0, !PT ;  /* 0x000006004b4b7812 */ /* 0x000fe200078ec0ff */
[----:B------:R-:W-:Y:S01]  /*5ed0*/  IMAD.MOV.U32 R30, RZ, RZ, RZ ;  /* 0x000000ffff1e7224 */ /* 0x000fe200078e00ff */
[----:B------:R-:W-:Y:S01]  /*5ee0*/  LOP3.LUT R7, R0, 0x8, R7, 0xf8, !PT ;  /* 0x0000000800077812 */ /* 0x000fe200078ef807 */
[----:B------:R-:W-:Y:S01]  /*5ef0*/  IMAD.SHL.U32 R0, R76, 0x4, RZ ;  /* 0x000000044c007824 */ /* 0x000fe200078e00ff */
[----:B------:R-:W2:Y:S01]  /*5f00*/  LDC R28, c[0x0][0xb0c] ;  /* 0x0002c300ff1c7b82 */ /* 0x000ea20000000800 */
[----:B------:R-:W-:Y:S01]  /*5f10*/  LOP3.LUT R75, R75, 0x20, R2, 0xf8, !PT ;  /* 0x000000204b4b7812 */ /* 0x000fe200078ef802 */
[----:B------:R-:W-:Y:S01]  /*5f20*/  IMAD.MOV.U32 R74, RZ, RZ, RZ ;  /* 0x000000ffff4a7224 */ /* 0x000fe200078e00ff */
[----:B------:R-:W-:Y:S01]  /*5f30*/  LEA.HI R78, R78, R3, RZ, 0x6 ;  /* 0x000000034e4e7211 */ /* 0x000fe200078f30ff */
[----:B------:R-:W-:Y:S01]  /*5f40*/  IMAD.MOV.U32 R73, RZ, RZ, RZ ;  /* 0x000000ffff497224 */ /* 0x000fe200078e00ff */
[----:B------:R-:W-:Y:S01]  /*5f50*/  LOP3.LUT R0, R7, 0x18, R0, 0x78, !PT ;  /* 0x0000001807007812 */ /* 0x000fe200078e7800 */
[----:B------:R-:W3:Y:S01]  /*5f60*/  LDCU.64 UR58, c[0x0][0x348] ;  /* 0x00006900ff3a77ac */ /* 0x000ee20008000a00 */
[----:B------:R-:W-:Y:S01]  /*5f70*/  LOP3.LUT R75, R75, 0x100, R2, 0xf8, !PT ;  /* 0x000001004b4b7812 */ /* 0x000fe200078ef802 */
[----:B------:R-:W4:Y:S01]  /*5f80*/  LDC R66, c[0x0][0xb20] ;  /* 0x0002c800ff427b82 */ /* 0x000f220000000800 */
[----:B------:R-:W3:Y:S01]  /*5f90*/  LDS R4, [UR50+0x230] ;  /* 0x00023032ff047984 */ /* 0x000ee20008000800 */
[C---:B------:R-:W-:Y:S01]  /*5fa0*/  LOP3.LUT P0, RZ, R76.reuse, 0x4, RZ, 0xc0, !PT ;  /* 0x000000044cff7812 */ /* 0x040fe2000780c0ff */
[----:B------:R-:W-:Y:S01]  /*5fb0*/  UMOV UR55, 0x1 ;  /* 0x0000000100377882 */ /* 0x000fe20000000000 */
[----:B------:R-:W-:Y:S01]  /*5fc0*/  LOP3.LUT R75, R75, R0, RZ, 0xfc, !PT ;  /* 0x000000004b4b7212 */ /* 0x000fe200078efcff */
[----:B------:R-:W1:Y:S01]  /*5fd0*/  LDCU.64 UR36, c[0x0][0x888] ;  /* 0x00011100ff2477ac */ /* 0x000e620008000a00 */
[----:B------:R-:W-:-:S02]  /*5fe0*/  LOP3.LUT R76, R76, 0x60, RZ, 0xc0, !PT ;  /* 0x000000604c4c7812 */ /* 0x000fc400078ec0ff */
[----:B------:R-:W1:Y:S01]  /*5ff0*/  LDC R27, c[0x0][0xb30] ;  /* 0x0002cc00ff1b7b82 */ /* 0x000e620000000800 */
[----:B------:R-:W-:Y:S01]  /*6000*/  LOP3.LUT R32, R32, 0x600000, RZ, 0xc0, !PT ;  /* 0x0060000020207812 */ /* 0x000fe200078ec0ff */
[----:B------:R-:W1:Y:S01]  /*6010*/  LDCU.64 UR38, c[0x0][0x890] ;  /* 0x00011200ff2677ac */ /* 0x000e620008000a00 */
[----:B------:R-:W-:Y:S02]  /*6020*/  SEL R79, R79, 0xfffffff0, !P0 ;  /* 0xfffffff04f4f7807 */ /* 0x000fe40004000000 */
[----:B------:R-:W-:Y:S01]  /*6030*/  SHF.R.S32.HI R78, RZ, 0x6, R78 ;  /* 0x00000006ff4e7819 */ /* 0x000fe2000001144e */
[----:B------:R-:W-:Y:S01]  /*6040*/  UMOV UR57, URZ ;  /* 0x000000ff00397c82 */ /* 0x000fe20008000000 */
[----:B------:R-:W-:Y:S01]  /*6050*/  UIADD3 UR56, UPT, UPT, UR50, 0x400, URZ ;  /* 0x0000040032387890 */ /* 0x000fe2000fffe0ff */
[----:B------:R-:W1:Y:S01]  /*6060*/  LDC R65, c[0x0][0x388] ;  /* 0x0000e200ff417b82 */ /* 0x000e620000000800 */
[----:B------:R-:W-:Y:S01]  /*6070*/  UMOV UR54, URZ ;  /* 0x000000ff00367c82 */ /* 0x000fe20008000000 */
[----:B------:R-:W-:-:S06]  /*6080*/  UMOV UR53, URZ ;  /* 0x000000ff00357c82 */ /* 0x000fcc0008000000 */
[----:B------:R-:W1:Y:S08]  /*6090*/  LDC.64 R56, c[0x0][0xb10] ;  /* 0x0002c400ff387b82 */ /* 0x000e700000000a00 */
[----:B------:R-:W1:Y:S08]  /*60a0*/  LDC.64 R24, c[0x0][0xb18] ;  /* 0x0002c600ff187b82 */ /* 0x000e700000000a00 */
[----:B------:R-:W1:Y:S01]  /*60b0*/  LDC.64 R22, c[0x0][0xb28] ;  /* 0x0002ca00ff167b82 */ /* 0x000e620000000a00 */
[C---:B---3--:R-:W-:Y:S01]  /*60c0*/  VIADD R5, R4.reuse, 0x40 ;  /* 0x0000004004057836 */ /* 0x048fe20000000000 */
[----:B------:R-:W-:-:S04]  /*60d0*/  LOP3.LUT R4, R4, 0xffff, RZ, 0xc0, !PT ;  /* 0x0000ffff04047812 */ /* 0x000fc800078ec0ff */
[----:B------:R-:W-:Y:S02]  /*60e0*/  LOP3.LUT R5, R5, 0xffff, RZ, 0xc0, !PT ;  /* 0x0000ffff05057812 */ /* 0x000fe400078ec0ff */
[----:B------:R-:W3:Y:S03]  /*60f0*/  LDC.64 R54, c[0x0][0x8b0] ;  /* 0x00022c00ff367b82 */ /* 0x000ee60000000a00 */
[----:B------:R1:W-:Y:S05]  /*6100*/  STL.64 [R1], R4 ;  /* 0x0000000401007387 */ /* 0x0003ea0000100a00 */
[----:B------:R-:W1:Y:S08]  /*6110*/  LDC.64 R52, c[0x0][0x8a8] ;  /* 0x00022a00ff347b82 */ /* 0x000e700000000a00 */
[----:B--2-4-:R-:W1:Y:S02]  /*6120*/  LDC R72, c[0x0][0x374] ;  /* 0x0000dd00ff487b82 */ /* 0x014e640000000800 */
.L_x_132:
[----:B------:R-:W-:Y:S04]  /*6130*/  SHF.L.U32 R3, R73, 0x1f, RZ ;  /* 0x0000001f49037819 */ /* 0x000fe800000006ff */
[----:B--2---:R-:W2:Y:S02]  /*6140*/  SYNCS.PHASECHK.TRANS64.TRYWAIT P0, [UR50+0x1e0], R3 ;  /* 0x0001e003ff0075a7 */ /* 0x004ea40008001132 */
[----:B-12---:R-:W-:Y:S05]  /*6150*/  @!P0 BRA `(.L_x_102) ;  /* 0x0000003400108947 */ /* 0x006fea0003800000 */
.L_x_216:
[----:B------:R-:W4:Y:S01]  /*6160*/  LDS.128 R60, [UR50+0x220] ;  /* 0x00022032ff3c7984 */ /* 0x000f220008000c00 */
[----:B------:R-:W-:Y:S01]  /*6170*/  UIADD3 UR4, UPT, UPT, UR50, 0x1e8, URZ ;  /* 0x000001e832047890 */ /* 0x000fe2000fffe0ff */
[----:B--2---:R-:W-:Y:S01]  /*6180*/  IMAD R0, R30, 0x4, R1 ;  /* 0x000000041e007824 */ /* 0x004fe200078e0201 */
[-C--:B------:R-:W-:Y:S02]  /*6190*/  IABS R9, R78.reuse ;  /* 0x0000004e00097213 */ /* 0x080fe40000000000 */
[----:B------:R-:W-:Y:S01]  /*61a0*/  UPRMT UR4, URZ, 0x654, UR4 ;  /* 0x00000654ff047896 */ /* 0x000fe20008000004 */
[----:B------:R-:W-:Y:S01]  /*61b0*/  IABS R3, R78 ;  /* 0x0000004e00037213 */ /* 0x000fe20000000000 */
[----:B------:R-:W2:Y:S01]  /*61c0*/  I2F.RP R8, R9 ;  /* 0x0000000900087306 */ /* 0x000ea20000209400 */
[----:B------:R-:W-:Y:S01]  /*61d0*/  @!PT LDS RZ, [RZ] ;  /* 0x00000000fffff984 */ /* 0x000fe20000000800 */
[----:B------:R-:W-:Y:S01]  /*61e0*/  @!PT LDS RZ, [RZ] ;  /* 0x00000000fffff984 */ /* 0x000fe20000000800 */
[----:B------:R-:W-:Y:S01]  /*61f0*/  @!PT LDS RZ, [RZ] ;  /* 0x00000000fffff984 */ /* 0x000fe20000000800 */
[----:B------:R-:W-:Y:S01]  /*6200*/  @!PT LDS RZ, [RZ] ;  /* 0x00000000fffff984 */ /* 0x000fe20000000800 */
[----:B------:R1:W-:Y:S06]  /*6210*/  MEMBAR.ALL.CTA ;  /* 0x0000000000007992 */ /* 0x0003ec0000008000 */
[----:B-1----:R-:W1:Y:S01]  /*6220*/  FENCE.VIEW.ASYNC.S ;  /* 0x00000000000073c6 */ /* 0x002e620000000000 */
[----:B------:R-:W-:Y:S01]  /*6230*/  IADD3 R3, PT, PT, RZ, -R3, RZ ;  /* 0x80000003ff037210 */ /* 0x000fe20007ffe0ff */
[----:B-1----:R-:W-:Y:S06]  /*6240*/  SYNCS.ARRIVE.TRANS64.RED.A1T0 RZ, [UR4], RZ ;  /* 0x000000ffffff79a7 */ /* 0x002fec0008100404 */
[----:B------:R1:W5:Y:S01]  /*6250*/  LDL R17, [R0] ;  /* 0x0000000000117983 */ /* 0x0003620000100800 */
[----:B----4-:R-:W-:Y:S01]  /*6260*/  LOP3.LUT P3, RZ, R62, 0x1, RZ, 0xc0, !PT ;  /* 0x000000013eff7812 */ /* 0x010fe2000786c0ff */
[----:B--2---:R-:W2:Y:S11]  /*6270*/  MUFU.RCP R2, R8 ;  /* 0x0000000800027308 */ /* 0x004eb60000001000 */
[----:B------:R-:W-:Y:S01]  /*6280*/  @!UPT UIADD3 URZ, UPT, UPT, URZ, URZ, URZ ;  /* 0x000000fffffff290 */ /* 0x000fe2000fffe0ff */
[----:B------:R-:W-:Y:S02]  /*6290*/  @P3 MOV R31, R60 ;  /* 0x0000003c001f3202 */ /* 0x000fe40000000f00 */
[----:B------:R-:W-:Y:S01]  /*62a0*/  @P3 LOP3.LUT R29, R61, 0xffff, RZ, 0xc0, !PT ;  /* 0x0000ffff3d1d3812 */ /* 0x000fe200078ec0ff */
[----:B--2---:R-:W-:Y:S01]  /*62b0*/  VIADD R6, R2, 0xffffffe ;  /* 0x0ffffffe02067836 */ /* 0x004fe20000000000 */
[----:B------:R-:W-:Y:S03]  /*62c0*/  IABS R2, R65 ;  /* 0x0000004100027213 */ /* 0x000fe60000000000 */
[----:B------:R-:W2:Y:S02]  /*62d0*/  F2I.FTZ.U32.TRUNC.NTZ R7, R6 ;  /* 0x0000000600077305 */ /* 0x000ea4000021f000 */
[--C-:B--2---:R-:W-:Y:S02]  /*62e0*/  IMAD.MOV R4, RZ, RZ, -R7.reuse ;  /* 0x000000ffff047224 */ /* 0x104fe400078e0a07 */
[----:B------:R-:W-:Y:S02]  /*62f0*/  IMAD.MOV.U32 R6, RZ, RZ, RZ ;  /* 0x000000ffff067224 */ /* 0x000fe400078e00ff */
[----:B------:R-:W-:Y:S01]  /*6300*/  IMAD R5, R4, R9, RZ ;  /* 0x0000000904057224 */ /* 0x000fe200078e02ff */
[----:B------:R-:W-:Y:S03]  /*6310*/  IABS R4, R19 ;  /* 0x0000001300047213 */ /* 0x000fe60000000000 */
[----:B------:R-:W-:Y:S02]  /*6320*/  IMAD.HI.U32 R7, R7, R5, R6 ;  /* 0x0000000507077227 */ /* 0x000fe400078e0006 */
[----:B------:R-:W2:Y:S04]  /*6330*/  I2F.RP R5, R2 ;  /* 0x0000000200057306 */ /* 0x000ea80000209400 */
[----:B------:R-:W-:Y:S04]  /*6340*/  IMAD.HI.U32 R10, R7, R4, RZ ;  /* 0x00000004070a7227 */ /* 0x000fe800078e00ff */
[----:B------:R-:W-:Y:S01]  /*6350*/  IMAD R4, R10, R3, R4 ;  /* 0x000000030a047224 */ /* 0x000fe200078e0204 */
[----:B------:R-:W-:Y:S04]  /*6360*/  LOP3.LUT R3, R19, R78, RZ, 0x3c, !PT ;  /* 0x0000004e13037212 */ /* 0x000fe800078e3cff */
[----:B------:R-:W-:Y:S01]  /*6370*/  ISETP.GT.U32.AND P0, PT, R9, R4, PT ;  /* 0x000000040900720c */ /* 0x000fe20003f04070 */
[----:B--2---:R-:W2:Y:S01]  /*6380*/  MUFU.RCP R5, R5 ;  /* 0x0000000500057308 */ /* 0x004ea20000001000 */
[----:B------:R-:W-:Y:S11]  /*6390*/  ISETP.GE.AND P1, PT, R3, RZ, PT ;  /* 0x000000ff0300720c */ /* 0x000ff60003f26270 */
[----:B------:R-:W-:Y:S02]  /*63a0*/  @!P0 IMAD.IADD R4, R4, 0x1, -R9 ;  /* 0x0000000104048824 */ /* 0x000fe400078e0a09 */
[----:B------:R-:W-:Y:S01]  /*63b0*/  @!P0 VIADD R10, R10, 0x1 ;  /* 0x000000010a0a8836 */ /* 0x000fe20000000000 */
[----:B------:R-:W-:Y:S02]  /*63c0*/  ISETP.NE.AND P0, PT, R78, RZ, PT ;  /* 0x000000ff4e00720c */ /* 0x000fe40003f05270 */
[----:B------:R-:W-:Y:S01]  /*63d0*/  ISETP.GE.U32.AND P2, PT, R4, R9, PT ;  /* 0x000000090400720c */ /* 0x000fe20003f46070 */
[----:B--2---:R-:W-:Y:S04]  /*63e0*/  VIADD R6, R5, 0xffffffe ;  /* 0x0ffffffe05067836 */ /* 0x004fe80000000000 */
[----:B------:R-:W2:Y:S08]  /*63f0*/  F2I.FTZ.U32.TRUNC.NTZ R7, R6 ;  /* 0x0000000600077305 */ /* 0x000eb0000021f000 */
[----:B------:R-:W-:Y:S05]  /*6400*/  @P2 IADD3 R10, PT, PT, R10, 0x1, RZ ;  /* 0x000000010a0a2810 */ /* 0x000fea0007ffe0ff */
[----:B------:R-:W-:Y:S01]  /*6410*/  @!P1 IMAD.MOV R10, RZ, RZ, -R10 ;  /* 0x000000ffff0a9224 */ /* 0x000fe200078e0a0a */
[----:B------:R-:W-:Y:S01]  /*6420*/  @!P0 LOP3.LUT R10, RZ, R78, RZ, 0x33, !PT ;  /* 0x0000004eff0a8212 */ /* 0x000fe200078e33ff */
[--C-:B--2---:R-:W-:Y:S01]  /*6430*/  IMAD.MOV R3, RZ, RZ, -R7.reuse ;  /* 0x000000ffff037224 */ /* 0x104fe200078e0a07 */
[----:B------:R-:W-:Y:S01]  /*6440*/  ISETP.GE.AND P0, PT, R26, 0x1, PT ;  /* 0x000000011a00780c */ /* 0x000fe20003f06270 */
[----:B------:R-:W-:Y:S01]  /*6450*/  IMAD.MOV.U32 R6, RZ, RZ, RZ ;  /* 0x000000ffff067224 */ /* 0x000fe200078e00ff */
[----:B------:R-:W-:Y:S01]  /*6460*/  LOP3.LUT R11, R10, R65, RZ, 0x3c, !PT ;  /* 0x000000410a0b7212 */ /* 0x000fe200078e3cff */
[----:B------:R-:W-:Y:S01]  /*6470*/  IMAD R4, R3, R2, RZ ;  /* 0x0000000203047224 */ /* 0x000fe200078e02ff */
[----:B------:R-:W-:Y:S03]  /*6480*/  IABS R3, R10 ;  /* 0x0000000a00037213 */ /* 0x000fe60000000000 */
[----:B------:R-:W-:Y:S06]  /*6490*/  IMAD.HI.U32 R7, R7, R4, R6 ;  /* 0x0000000407077227 */ /* 0x000fec00078e0006 */
[----:B------:R-:W-:Y:S05]  /*64a0*/  IMAD.HI.U32 R12, R7, R3, RZ ;  /* 0x00000003070c7227 */ /* 0x000fea00078e00ff */
[----:B------:R-:W-:Y:S05]  /*64b0*/  IADD3 R4, PT, PT, -R12, RZ, RZ ;  /* 0x000000ff0c047210 */ /* 0x000fea0007ffe1ff */
[C---:B------:R-:W-:Y:S05]  /*64c0*/  IMAD R3, R2.reuse, R4, R3 ;  /* 0x0000000402037224 */ /* 0x040fea00078e0203 */
[----:B------:R-:W-:Y:S11]  /*64d0*/  ISETP.GT.U32.AND P4, PT, R2, R3, PT ;  /* 0x000000030200720c */ /* 0x000ff60003f84070 */
[----:B------:R-:W-:Y:S02]  /*64e0*/  @!UPT UIADD3 URZ, UPT, UPT, URZ, URZ, URZ ;  /* 0x000000fffffff290 */ /* 0x000fe4000fffe0ff */
[----:B------:R-:W-:Y:S05]  /*64f0*/  @!P4 IMAD.IADD R3, R3, 0x1, -R2 ;  /* 0x000000010303c824 */ /* 0x000fea00078e0a02 */
[----:B------:R-:W-:Y:S01]  /*6500*/  ISETP.GE.U32.AND P2, PT, R3, R2, PT ;  /* 0x000000020300720c */ /* 0x000fe20003f46070 */
[----:B------:R-:W-:Y:S01]  /*6510*/  @!UPT UIADD3 URZ, UPT, UPT, URZ, URZ, URZ ;  /* 0x000000fffffff290 */ /* 0x000fe2000fffe0ff */
[----:B-1----:R-:W-:Y:S11]  /*6520*/  @!P0 BRA `(.L_x_103) ;  /* 0x0000000000a48947 */ /* 0x002ff60003800000 */
[----:B------:R-:W-:Y:S01]  /*6530*/  IMAD.HI.U32 R13, R72, R25, RZ ;  /* 0x00000019480d7227 */ /* 0x000fe200078e00ff */
[----:B------:R-:W-:Y:S02]  /*6540*/  ISETP.NE.AND P0, PT, R24, 0x1, PT ;  /* 0x000000011800780c */ /* 0x000fe40003f05270 */
[----:B------:R-:W-:Y:S01]  /*6550*/  ISETP.NE.AND P1, PT, R26, 0x1, PT ;  /* 0x000000011a00780c */ /* 0x000fe20003f25270 */
[----:B------:R-:W-:Y:S01]  /*6560*/  IMAD.HI.U32 R14, R67, R56, RZ ;  /* 0x00000038430e7227 */ /* 0x000fe200078e00ff */
[----:B------:R-:W-:Y:S02]  /*6570*/  SHF.R.U32.HI R13, RZ, R66, R13 ;  /* 0x00000042ff0d7219 */ /* 0x000fe4000001160d */
[----:B------:R-:W-:Y:S01]  /*6580*/  ISETP.NE.AND P5, PT, R28, 0x1, PT ;  /* 0x000000011c00780c */ /* 0x000fe20003fa5270 */
[----:B------:R-:W-:Y:S01]  /*6590*/  IMAD.HI.U32 R18, R31, R56, RZ ;  /* 0x000000381f127227 */ /* 0x000fe200078e00ff */
[----:B------:R-:W-:Y:S02]  /*65a0*/  SHF.R.U32.HI R14, RZ, R57, R14 ;  /* 0x00000039ff0e7219 */ /* 0x000fe4000001160e */
[----:B------:R-:W-:Y:S01]  /*65b0*/  SEL R3, R72, R13, !P0 ;  /* 0x0000000d48037207 */ /* 0x000fe20004000000 */
[----:B------:R-:W-:Y:S01]  /*65c0*/  IMAD.HI.U32 R13, R29, R25, RZ ;  /* 0x000000191d0d7227 */ /* 0x000fe200078e00ff */
[----:B------:R-:W-:Y:S02]  /*65d0*/  SEL R7, R67, R14, !P5 ;  /* 0x0000000e43077207 */ /* 0x000fe40006800000 */
[----:B------:R-:W-:Y:S01]  /*65e0*/  SHF.R.U32.HI R18, RZ, R57, R18 ;  /* 0x00000039ff127219 */ /* 0x000fe20000011612 */
[-C--:B------:R-:W-:Y:S04]  /*65f0*/  IMAD.HI.U32 R14, R3, R22.reuse, RZ ;  /* 0x00000016030e7227 */ /* 0x080fe800078e00ff */
[----:B------:R-:W-:Y:S01]  /*6600*/  IMAD.HI.U32 R16, R7, R22, RZ ;  /* 0x0000001607107227 */ /* 0x000fe200078e00ff */
[-C--:B------:R-:W-:Y:S02]  /*6610*/  @P1 SHF.R.U32.HI R3, RZ, R23.reuse, R14 ;  /* 0x00000017ff031219 */ /* 0x080fe4000001160e */
[----:B------:R-:W-:Y:S02]  /*6620*/  SHF.R.U32.HI R14, RZ, R66, R13 ;  /* 0x00000042ff0e7219 */ /* 0x000fe4000001160d */
[----:B------:R-:W-:Y:S01]  /*6630*/  @P1 SHF.R.U32.HI R7, RZ, R23, R16 ;  /* 0x00000017ff071219 */ /* 0x000fe20000011610 */
[C---:B------:R-:W-:Y:S01]  /*6640*/  IMAD R2, R26.reuse, R3, RZ ;  /* 0x000000031a027224 */ /* 0x040fe200078e02ff */
[----:B------:R-:W-:Y:S02]  /*6650*/  SEL R5, R29, R14, !P0 ;  /* 0x0000000e1d057207 */ /* 0x000fe40004000000 */
[----:B------:R-:W-:Y:S01]  /*6660*/  SEL R3, R31, R18, !P5 ;  /* 0x000000121f037207 */ /* 0x000fe20006800000 */
[----:B------:R-:W-:Y:S01]  /*6670*/  IMAD R4, R26, R7, RZ ;  /* 0x000000071a047224 */ /* 0x000fe200078e02ff */
[C---:B------:R-:W-:Y:S01]  /*6680*/  ISETP.GE.AND P0, PT, R5.reuse, R2, PT ;  /* 0x000000020500720c */ /* 0x040fe20003f06270 */
[----:B------:R-:W-:Y:S03]  /*6690*/  IMAD.HI.U32 R6, R5, R22, RZ ;  /* 0x0000001605067227 */ /* 0x000fe600078e00ff */
[----:B------:R-:W-:Y:S01]  /*66a0*/  ISETP.GE.OR P0, PT, R3, R4, P0 ;  /* 0x000000040300720c */ /* 0x000fe20000706670 */
[----:B------:R-:W-:Y:S01]  /*66b0*/  IMAD.MOV R4, RZ, RZ, -R3 ;  /* 0x000000ffff047224 */ /* 0x000fe200078e0a03 */
[-C--:B------:R-:W-:Y:S03]  /*66c0*/  SHF.R.U32.HI R6, RZ, R23.reuse, R6 ;  /* 0x00000017ff067219 */ /* 0x080fe60000011606 */
[----:B------:R-:W-:Y:S01]  /*66d0*/  IMAD R31, R28, R4, R31 ;  /* 0x000000041c1f7224 */ /* 0x000fe200078e021f */
[----:B------:R-:W-:Y:S05]  /*66e0*/  SEL R9, R5, R6, !P1 ;  /* 0x0000000605097207 */ /* 0x000fea0004800000 */
[----:B------:R-:W-:Y:S02]  /*66f0*/  IMAD.MOV R6, RZ, RZ, -R9 ;  /* 0x000000ffff067224 */ /* 0x000fe400078e0a09 */
[C---:B------:R-:W-:Y:S04]  /*6700*/  @!P0 IMAD.HI.U32 R2, R3.reuse, R22, RZ ;  /* 0x0000001603028227 */ /* 0x040fe800078e00ff */
[----:B------:R-:W-:Y:S01]  /*6710*/  IMAD R6, R26, R6, R5 ;  /* 0x000000061a067224 */ /* 0x000fe200078e0205 */
[----:B------:R-:W-:Y:S04]  /*6720*/  @!P0 SHF.R.U32.HI R2, RZ, R23, R2 ;  /* 0x00000017ff028219 */ /* 0x000fe80000011602 */
[----:B------:R-:W-:Y:S02]  /*6730*/  @!P0 SEL R0, R3, R2, !P1 ;  /* 0x0000000203008207 */ /* 0x000fe40004800000 */
[----:B------:R-:W-:Y:S02]  /*6740*/  IADD3 R2, PT, PT, -R5, RZ, RZ ;  /* 0x000000ff05027210 */ /* 0x000fe40007ffe1ff */
[----:B------:R-:W-:Y:S01]  /*6750*/  @!P0 IADD3 R8, PT, PT, R9, -R0, RZ ;  /* 0x8000000009088210 */ /* 0x000fe20007ffe0ff */
[----:B------:R-:W-:Y:S02]  /*6760*/  @!P0 IMAD R0, R7, R6, R0 ;  /* 0x0000000607008224 */ /* 0x000fe400078e0200 */
[----:B------:R-:W-:Y:S02]  /*6770*/  IMAD R29, R24, R2, R29 ;  /* 0x00000002181d7224 */ /* 0x000fe400078e021d */
[----:B------:R-:W-:Y:S02]  /*6780*/  @!P0 IMAD R5, R8, R26, R3 ;  /* 0x0000001a08058224 */ /* 0x000fe400078e0203 */
[----:B------:R-:W-:Y:S04]  /*6790*/  @!P0 IMAD.MOV.U32 R3, RZ, RZ, R0 ;  /* 0x000000ffff038224 */ /* 0x000fe800078e0000 */
[----:B------:R-:W-:Y:S02]  /*67a0*/  IMAD R31, R3, R28, R31 ;  /* 0x0000001c031f7224 */ /* 0x000fe400078e021f */
[----:B------:R-:W-:Y:S07]  /*67b0*/  IMAD R29, R5, R24, R29 ;  /* 0x00000018051d7224 */ /* 0x000fee00078e021d */
.L_x_103:
[----:B------:R-:W-:Y:S01]  /*67c0*/  ISETP.NE.AND P0, PT, R27, 0x1, PT ;  /* 0x000000011b00780c */ /* 0x000fe20003f05270 */
[----:B------:R-:W1:Y:S01]  /*67d0*/  LDC.64 R6, c[0x0][0xb10] ;  /* 0x0002c400ff067b82 */ /* 0x000e620000000a00 */
[----:B------:R-:W-:Y:S01]  /*67e0*/  R2UR UR4, R11 ;  /* 0x000000000b0472ca */ /* 0x000fe200000e0000 */
[----:B------:R-:W-:Y:S01]  /*67f0*/  @!P4 VIADD R12, R12, 0x1 ;  /* 0x000000010c0cc836 */ /* 0x000fe20000000000 */
[----:B------:R-:W-:Y:S01]  /*6800*/  ISETP.NE.AND P1, PT, R65, RZ, PT ;  /* 0x000000ff4100720c */ /* 0x000fe20003f25270 */
[----:B------:R-:W-:Y:S01]  /*6810*/  IMAD.MOV R8, RZ, RZ, -R10 ;  /* 0x000000ffff087224 */ /* 0x000fe200078e0a0a */
[----:B------:R-:W-:Y:S03]  /*6820*/  R2UR UR42, R37 ;  /* 0x00000000252a72ca */ /* 0x000fe600000e0000 */
[----:B------:R-:W2:Y:S01]  /*6830*/  LDC.64 R4, c[0x0][0xb18] ;  /* 0x0002c600ff047b82 */ /* 0x000ea20000000a00 */
[----:B------:R-:W-:Y:S01]  /*6840*/  R2UR UR43, R10 ;  /* 0x000000000a2b72ca */ /* 0x000fe200000e0000 */
[----:B------:R-:W-:Y:S01]  /*6850*/  @P2 VIADD R12, R12, 0x1 ;  /* 0x000000010c0c2836 */ /* 0x000fe20000000000 */
[C---:B------:R-:W-:Y:S01]  /*6860*/  R2UR UR5, R65.reuse ;  /* 0x00000000410572ca */ /* 0x040fe200000e0000 */
[----:B------:R-:W-:Y:S04]  /*6870*/  IMAD R19, R78, R8, R19 ;  /* 0x000000084e137224 */ /* 0x000fe800078e0213 */
[----:B------:R-:W4:Y:S01]  /*6880*/  @!P0 LDC R0, c[0x0][0xb20] ;  /* 0x0002c800ff008b82 */ /* 0x000f220000000800 */
[----:B------:R-:W-:Y:S01]  /*6890*/  R2UR UR44, R12 ;  /* 0x000000000c2c72ca */ /* 0x000fe200000e0000 */
[----:B------:R-:W-:Y:S01]  /*68a0*/  UISETP.GE.AND UP1, UPT, UR4, URZ, UPT ;  /* 0x000000ff0400728c */ /* 0x000fe2000bf26270 */
[----:B------:R-:W-:Y:S05]  /*68b0*/  R2UR UR4, R65 ;  /* 0x00000000410472ca */ /* 0x000fea00000e0000 */
[----:B------:R-:W3:Y:S01]  /*68c0*/  @!P0 LDC R2, c[0x0][0xb0c] ;  /* 0x0002c300ff028b82 */ /* 0x000ee20000000800 */
[----:B------:R-:W-:Y:S01]  /*68d0*/  R2UR UR51, R19 ;  /* 0x00000000133372ca */ /* 0x000fe200000e0000 */
[----:B------:R-:W-:Y:S01]  /*68e0*/  VOTEU.ALL UP0, P1 ;  /* 0x0000000000ff7886 */ /* 0x000fe20000800000 */
[----:B------:R-:W-:Y:S03]  /*68f0*/  USHF.L.U32 UR42, UR42, 0x6, URZ ;  /* 0x000000062a2a7899 */ /* 0x000fe600080006ff */
[----:B------:R-:W-:Y:S02]  /*6900*/  @!UP1 UIADD3 UR44, UPT, UPT, -UR44, URZ, URZ ;  /* 0x000000ff2c2c9290 */ /* 0x000fe4000fffe1ff */
[----:B------:R-:W-:Y:S01]  /*6910*/  @!UP0 ULOP3.LUT UR44, URZ, UR4, URZ, 0x33, !UPT ;  /* 0x00000004ff2c8292 */ /* 0x000fe2000f8e33ff */
[----:B--2---:R-:W-:Y:S01]  /*6920*/  @!P0 ISETP.NE.AND P1, PT, R4, 0x1, PT ;  /* 0x000000010400880c */ /* 0x004fe20003f25270 */
[----:B-1----:R-:W-:Y:S01]  /*6930*/  @!P0 IMAD.HI.U32 R6, R31, R6, RZ ;  /* 0x000000061f068227 */ /* 0x002fe200078e00ff */
[----:B------:R-:W-:Y:S03]  /*6940*/  ULOP3.LUT UP0, URZ, UR56, 0x1b0, URZ, 0xc0, !UPT ;  /* 0x000001b038ff7892 */ /* 0x000fe6000f80c0ff */
[----:B------:R-:W-:Y:S01]  /*6950*/  USHF.L.U32 UR51, UR51, 0x6, URZ ;  /* 0x0000000633337899 */ /* 0x000fe200080006ff */
[----:B------:R-:W-:Y:S01]  /*6960*/  @!P0 IMAD.HI.U32 R3, R29, R5, RZ ;  /* 0x000000051d038227 */ /* 0x000fe200078e00ff */
[----:B------:R-:W-:Y:S03]  /*6970*/  @!P0 SHF.R.U32.HI R6, RZ, R7, R6 ;  /* 0x00000007ff068219 */ /* 0x000fe60000011606 */
[----:B------:R-:W-:Y:S01]  /*6980*/  IMAD R8, RZ, RZ, -UR44 ;  /* 0x8000002cff087e24 */ /* 0x000fe2000f8e02ff */
[----:B----4-:R-:W-:Y:S02]  /*6990*/  @!P0 SHF.R.U32.HI R0, RZ, R0, R3 ;  /* 0x00000000ff008219 */ /* 0x010fe40000011603 */
[----:B---3--:R-:W-:Y:S02]  /*69a0*/  @!P0 ISETP.NE.AND P2, PT, R2, 0x1, PT ;  /* 0x000000010200880c */ /* 0x008fe40003f45270 */
[----:B------:R-:W-:Y:S02]  /*69b0*/  R2UR UR4, R8 ;  /* 0x00000000080472ca */ /* 0x000fe400000e0000 */
[----:B------:R-:W-:Y:S02]  /*69c0*/  @P3 SHF.R.U32.HI R8, RZ, 0x10, R61 ;  /* 0x00000010ff083819 */ /* 0x000fe4000001163d */
[----:B------:R-:W-:Y:S02]  /*69d0*/  @!P0 SEL R6, R31, R6, !P2 ;  /* 0x000000061f068207 */ /* 0x000fe40005000000 */
[----:B------:R-:W-:Y:S02]  /*69e0*/  @!P0 SEL R3, R29, R0, !P1 ;  /* 0x000000001d038207 */ /* 0x000fe40004800000 */
[----:B------:R-:W-:Y:S03]  /*69f0*/  @P3 R2UR UR52, R8 ;  /* 0x00000000083432ca */ /* 0x000fe600000e0000 */
[----:B------:R-:W-:Y:S02]  /*6a00*/  @!P0 IMAD.IADD R0, R3, 0x1, -R6 ;  /* 0x0000000103008824 */ /* 0x000fe400078e0a06 */
[----:B------:R-:W-:Y:S01]  /*6a10*/  @!P0 IMAD.IADD R3, R6, 0x1, -R3 ;  /* 0x0000000106038824 */ /* 0x000fe200078e0a03 */
[----:B------:R-:W-:Y:S01]  /*6a20*/  UIMAD UR43, UR5, UR4, UR43 ;  /* 0x00000004052b72a4 */ /* 0x000fe2000f8e022b */
[----:B------:R-:W-:Y:S02]  /*6a30*/  @!P0 IMAD R31, R0, R2, R31 ;  /* 0x00000002001f8224 */ /* 0x000fe400078e021f */
[----:B------:R-:W-:Y:S01]  /*6a40*/  @!P0 IMAD R29, R3, R4, R29 ;  /* 0x00000004031d8224 */ /* 0x000fe200078e021d */
[----:B------:R-:W-:Y:S08]  /*6a50*/  BRA.U !UP0, `(.L_x_104) ;  /* 0x00000001087c7547 */ /* 0x000ff0000b800000 */
[----:B------:R-:W1:Y:S01]  /*6a60*/  LDCU.64 UR8, c[0x4][0x80] ;  /* 0x01001000ff0877ac */ /* 0x000e620008000a00 */
[----:B------:R-:W-:Y:S01]  /*6a70*/  MOV R2, 0x0 ;  /* 0x0000000000027802 */ /* 0x000fe20000000f00 */
[----:B------:R-:W-:Y:S02]  /*6a80*/  HFMA2 R12, -RZ, RZ, 0, 5.9604644775390625e-08 ;  /* 0x00000001ff0c7431 */ /* 0x000fe400000001ff */
[----:B------:R-:W-:Y:S01]  /*6a90*/  IMAD.MOV.U32 R8, RZ, RZ, 0x70 ;  /* 0x00000070ff087424 */ /* 0x000fe200078e00ff */
[----:B------:R2:W3:Y:S01]  /*6aa0*/  LDC.64 R14, c[0x4][R2] ;  /* 0x01000000020e7b82 */ /* 0x0004e20000000a00 */
[----:B------:R-:W4:Y:S01]  /*6ab0*/  LDCU.64 UR6, c[0x4][0x88] ;  /* 0x01001100ff0677ac */ /* 0x000f220008000a00 */
[----:B------:R-:W-:Y:S01]  /*6ac0*/  IMAD.MOV.U32 R13, RZ, RZ, RZ ;  /* 0x000000ffff0d7224 */ /* 0x000fe200078e00ff */
[----:B------:R-:W2:Y:S01]  /*6ad0*/  LDCU.64 UR4, c[0x4][0x8] ;  /* 0x01000100ff0477ac */ /* 0x000ea20008000a00 */
[----:B-1----:R-:W-:Y:S01]  /*6ae0*/  MOV R5, UR9 ;  /* 0x0000000900057c02 */ /* 0x002fe20008000f00 */
[----:B------:R-:W-:Y:S01]  /*6af0*/  IMAD.U32 R4, RZ, RZ, UR8 ;  /* 0x00000008ff047e24 */ /* 0x000fe2000f8e00ff */
[----:B----4-:R-:W-:Y:S01]  /*6b00*/  MOV R7, UR7 ;  /* 0x0000000700077c02 */ /* 0x010fe20008000f00 */
[----:B------:R-:W-:Y:S01]  /*6b10*/  IMAD.U32 R6, RZ, RZ, UR6 ;  /* 0x00000006ff067e24 */ /* 0x000fe2000f8e00ff */
[----:B--2---:R-:W-:Y:S01]  /*6b20*/  MOV R11, UR5 ;  /* 0x00000005000b7c02 */ /* 0x004fe20008000f00 */
[----:B------:R-:W-:Y:S02]  /*6b30*/  IMAD.U32 R10, RZ, RZ, UR4 ;  /* 0x00000004ff0a7e24 */ /* 0x000fe4000f8e00ff */
[----:B------:R-:W-:Y:S07]  /*6b40*/  LEPC R20, `(.L_x_105) ;  /* 0x000000001014794e */ /* 0x000fee0000000000 */
[----:B---3-5:R-:W-:Y:S05]  /*6b50*/  CALL.ABS.NOINC R14 ;  /* 0x000000000e007343 */ /* 0x028fea0003c00000 */
.L_x_105:
[----:B------:R-:W1:Y:S01]  /*6b60*/  LDCU.64 UR8, c[0x4][0x80] ;  /* 0x01001000ff0877ac */ /* 0x000e620008000a00 */
[----:B------:R-:W2:Y:S01]  /*6b70*/  LDC.64 R2, c[0x4][R2] ;  /* 0x0100000002027b82 */ /* 0x000ea20000000a00 */
[----:B------:R-:W-:Y:S02]  /*6b80*/  HFMA2 R12, -RZ, RZ, 0, 5.9604644775390625e-08 ;  /* 0x00000001ff0c7431 */ /* 0x000fe400000001ff */
[----:B------:R-:W-:Y:S02]  /*6b90*/  IMAD.MOV.U32 R8, RZ, RZ, 0x70 ;  /* 0x00000070ff087424 */ /* 0x000fe400078e00ff */
[----:B------:R-:W-:Y:S01]  /*6ba0*/  IMAD.MOV.U32 R13, RZ, RZ, RZ ;  /* 0x000000ffff0d7224 */ /* 0x000fe200078e00ff */
[----:B------:R-:W3:Y:S01]  /*6bb0*/  LDCU.64 UR6, c[0x4][0x88] ;  /* 0x01001100ff0677ac */ /* 0x000ee20008000a00 */
[----:B------:R-:W4:Y:S01]  /*6bc0*/  LDCU.64 UR4, c[0x4][0x8] ;  /* 0x01000100ff0477ac */ /* 0x000f220008000a00 */
[----:B-1----:R-:W-:Y:S02]  /*6bd0*/  MOV R4, UR8 ;  /* 0x0000000800047c02 */ /* 0x002fe40008000f00 */
[----:B------:R-:W-:Y:S02]  /*6be0*/  MOV R5, UR9 ;  /* 0x0000000900057c02 */ /* 0x000fe40008000f00 */
[----:B---3--:R-:W-:Y:S01]  /*6bf0*/  MOV R7, UR7 ;  /* 0x0000000700077c02 */ /* 0x008fe20008000f00 */
[----:B------:R-:W-:Y:S01]  /*6c00*/  IMAD.U32 R6, RZ, RZ, UR6 ;  /* 0x00000006ff067e24 */ /* 0x000fe2000f8e00ff */
[----:B----4-:R-:W-:Y:S01]  /*6c10*/  MOV R11, UR5 ;  /* 0x00000005000b7c02 */ /* 0x010fe20008000f00 */
[----:B------:R-:W-:Y:S02]  /*6c20*/  IMAD.U32 R10, RZ, RZ, UR4 ;  /* 0x00000004ff0a7e24 */ /* 0x000fe4000f8e00ff */
[----:B------:R-:W-:Y:S07]  /*6c30*/  LEPC R20, `(.L_x_104) ;  /* 0x000000001014794e */ /* 0x000fee0000000000 */
[----:B--2---:R-:W-:Y:S05]  /*6c40*/  CALL.ABS.NOINC R2 ;  /* 0x0000000002007343 */ /* 0x004fea0003c00000 */
.L_x_104:
[----:B------:R-:W-:Y:S01]  /*6c50*/  ISETP.NE.U32.AND P3, PT, R54, RZ, PT ;  /* 0x000000ff3600720c */ /* 0x000fe20003f65070 */
[----:B------:R-:W-:Y:S01]  /*6c60*/  UISETP.NE.AND UP2, UPT, UR49, URZ, UPT ;  /* 0x000000ff3100728c */ /* 0x000fe2000bf45270 */
[----:B------:R-:W-:Y:S01]  /*6c70*/  ISETP.NE.U32.AND P2, PT, RZ, UR36, PT ;  /* 0x00000024ff007c0c */ /* 0x000fe2000bf45070 */
[----:B------:R-:W-:Y:S01]  /*6c80*/  UISETP.NE.U32.AND UP1, UPT, UR38, URZ, UPT ;  /* 0x000000ff2600728c */ /* 0x000fe2000bf25070 */
[----:B------:R-:W-:Y:S01]  /*6c90*/  ISETP.NE.AND.EX P3, PT, R55, RZ, PT, P3 ;  /* 0x000000ff3700720c */ /* 0x000fe20003f65330 */
[----:B------:R-:W-:Y:S01]  /*6ca0*/  UPLOP3.LUT UP0, UPT, UPT, UPT, UPT, 0x40, 0x4 ;  /* 0x000000000004789c */ /* 0x000fe20003f0e870 */
[----:B------:R-:W-:Y:S01]  /*6cb0*/  ISETP.NE.AND.EX P2, PT, RZ, UR37, PT, P2 ;  /* 0x00000025ff007c0c */ /* 0x000fe2000bf45320 */
[----:B------:R-:W-:Y:S01]  /*6cc0*/  UISETP.NE.AND.EX UP1, UPT, UR39, URZ, UPT, UP1 ;  /* 0x000000ff2700728c */ /* 0x000fe2000bf25310 */
[----:B------:R-:W-:Y:S04]  /*6cd0*/  PLOP3.LUT P4, PT, PT, PT, UP2, 0x80, 0x8 ;  /* 0x000000000008781c */ /* 0x000fe80003f8f028 */
[----:B------:R-:W-:Y:S01]  /*6ce0*/  P2R R82, PR, RZ, 0x10 ;  /* 0x00000010ff527803 */ /* 0x000fe20000000000 */
[----:B------:R-:W-:Y:S06]  /*6cf0*/  @UP2 UPLOP3.LUT UP0, UPT, UPT, UPT, UP1, 0x80, 0x8 ;  /* 0x000000000008289c */ /* 0x000fec0003f0f010 */
[----:B------:R-:W-:Y:S01]  /*6d00*/  PLOP3.LUT P0, PT, PT, PT, UP0, 0x80, 0x8 ;  /* 0x000000000008781c */ /* 0x000fe20003f0f008 */
[----:B------:R-:W-:Y:S01]  /*6d10*/  @!UPT UIADD3 URZ, UPT, UPT, URZ, URZ, URZ ;  /* 0x000000fffffff290 */ /* 0x000fe2000fffe0ff */
[----:B------:R-:W-:Y:S11]  /*6d20*/  BRA.U !UP1, `(.L_x_106) ;  /* 0x0000000109387547 */ /* 0x000ff6000b800000 */
[----:B------:R-:W-:Y:S01]  /*6d30*/  UISETP.NE.U32.AND UP0, UPT, UR36, URZ, UPT ;  /* 0x000000ff2400728c */ /* 0x000fe2000bf05070 */
[----:B------:R-:W-:Y:S02]  /*6d40*/  HFMA2 R0, -RZ, RZ, 0, 5.9604644775390625e-08 ;  /* 0x00000001ff007431 */ /* 0x000fe400000001ff */
[----:B------:R-:W-:Y:S01]  /*6d50*/  IMAD.MOV.U32 R59, RZ, RZ, 0x1 ;  /* 0x00000001ff3b7424 */ /* 0x000fe200078e00ff */
[----:B------:R-:W-:Y:S06]  /*6d60*/  UISETP.NE.AND.EX UP0, UPT, UR37, URZ, UPT, UP0 ;  /* 0x000000ff2500728c */ /* 0x000fec000bf05300 */
[----:B------:R-:W-:Y:S05]  /*6d70*/  PLOP3.LUT P1, PT, PT, PT, UP0, 0x80, 0x8 ;  /* 0x000000000008781c */ /* 0x000fea0003f2f008 */
[----:B------:R-:W1:Y:S01]  /*6d80*/  @UP0 LDCU.64 UR6, c[0x0][0x888] ;  /* 0x00011100ff0607ac */ /* 0x000e620008000a00 */
[----:B------:R-:W-:Y:S07]  /*6d90*/  @UP0 UIMAD UR4, UR48, UR38, URZ ;  /* 0x00000026300402a4 */ /* 0x000fee000f8e02ff */
[----:B------:R-:W-:Y:S01]  /*6da0*/  @!P1 PRMT R59, R0, 0x7610, R59 ;  /* 0x00007610003b9816 */ /* 0x000fe2000000003b */
[----:B-1----:R-:W-:Y:S03]  /*6db0*/  @UP0 UIMAD.WIDE UR6, UR4, 0x4, UR6 ;  /* 0x00000004040608a5 */ /* 0x002fe6000f8e0206 */
[----:B------:R-:W1:Y:S03]  /*6dc0*/  @!UP0 LDCU UR4, c[0x0][0x880] ;  /* 0x00011000ff0487ac */ /* 0x000e660008000800 */
[----:B------:R-:W-:Y:S01]  /*6dd0*/  IMAD.U32 R2, RZ, RZ, UR6 ;  /* 0x00000006ff027e24 */ /* 0x000fe2000f8e00ff */
[----:B------:R-:W-:Y:S05]  /*6de0*/  MOV R3, UR7 ;  /* 0x0000000700037c02 */ /* 0x000fea0008000f00 */
[----:B-----5:R2:W5:Y:S02]  /*6df0*/  @P1 LDG.E R35, desc[UR46][R2.64] ;  /* 0x0000002e02231981 */ /* 0x020564000c1e1900 */
[----:B-12---:R-:W-:Y:S02]  /*6e00*/  @!P1 IMAD.U32 R35, RZ, RZ, UR4 ;  /* 0x00000004ff239e24 */ /* 0x006fe4000f8e00ff */
.L_x_106:
[----:B------:R-:W-:Y:S05]  /*6e10*/  @!P3 BRA `(.L_x_107) ;  /* 0x000000000020b947 */ /* 0x000fea0003800000 */
[----:B------:R-:W-:Y:S04]  /*6e20*/  ISETP.NE.U32.AND P1, PT, R52, RZ, PT ;  /* 0x000000ff3400720c */ /* 0x000fe80003f25070 */
[----:B------:R-:W-:Y:S11]  /*6e30*/  ISETP.NE.AND.EX P1, PT, R53, RZ, PT, P1 ;  /* 0x000000ff3500720c */ /* 0x000ff60003f25310 */
[----:B------:R-:W-:Y:S02]  /*6e40*/  @!UPT UIADD3 URZ, UPT, UPT, URZ, URZ, URZ ;  /* 0x000000fffffff290 */ /* 0x000fe4000fffe0ff */
[----:B------:R-:W1:Y:S01]  /*6e50*/  @P1 LDC.64 R2, c[0x0][0x8a8] ;  /* 0x00022a00ff021b82 */ /* 0x000e620000000a00 */
[----:B------:R-:W-:Y:S04]  /*6e60*/  @P1 IMAD R0, R54, UR48, RZ ;  /* 0x0000003036001c24 */ /* 0x000fe8000f8e02ff */
[----:B-1----:R-:W-:Y:S05]  /*6e70*/  @P1 IMAD.WIDE R2, R0, 0x4, R2 ;  /* 0x0000000400021825 */ /* 0x002fea00078e0202 */
[----:B-----5:R1:W5:Y:S02]  /*6e80*/  @P1 LDG.E R33, desc[UR46][R2.64] ;  /* 0x0000002e02211981 */ /* 0x020364000c1e1900 */
[----:B-1----:R-:W2:Y:S02]  /*6e90*/  @!P1 LDC R33, c[0x0][0x8a0] ;  /* 0x00022800ff219b82 */ /* 0x002ea40000000800 */
.L_x_107:
[----:B-----5:R-:W-:Y:S01]  /*6ea0*/  FSETP.NEU.AND P1, PT, R35, RZ, PT ;  /* 0x000000ff2300720b */ /* 0x020fe20003f2d000 */
[----:B------:R-:W-:Y:S01]  /*6eb0*/  ULOP3.LUT UR4, UR55, 0x1, URZ, 0x3c, !UPT ;  /* 0x0000000137047892 */ /* 0x000fe2000f8e3cff */
[----:B------:R-:W-:Y:S01]  /*6ec0*/  SEL R3, RZ, 0xffffffff, P2 ;  /* 0xffffffffff037807 */ /* 0x000fe20001000000 */
[----:B------:R-:W-:Y:S01]  /*6ed0*/  BSSY B1, `(.L_x_108) ;  /* 0x0000035000017945 */ /* 0x000fe20003800000 */
[----:B------:R-:W-:Y:S01]  /*6ee0*/  @P4 LOP3.LUT P2, RZ, R59, 0xff, RZ, 0xc0, !PT ;  /* 0x000000ff3bff4812 */ /* 0x000fe2000784c0ff */
[----:B------:R-:W-:Y:S01]  /*6ef0*/  IMAD.MOV.U32 R85, RZ, RZ, 0x1 ;  /* 0x00000001ff557424 */ /* 0x000fe200078e00ff */
[----:B------:R-:W-:Y:S01]  /*6f00*/  @P4 SEL R4, RZ, 0xffffffff, P1 ;  /* 0xffffffffff044807 */ /* 0x000fe20000800000 */
[----:B------:R-:W-:Y:S01]  /*6f10*/  IMAD.U32 R39, RZ, RZ, UR4 ;  /* 0x00000004ff277e24 */ /* 0x000fe2000f8e00ff */
[----:B------:R-:W-:Y:S01]  /*6f20*/  LEA R83, R30, UR50, 0x3 ;  /* 0x000000321e537c11 */ /* 0x000fe2000f8e18ff */
[----:B------:R-:W-:Y:S01]  /*6f30*/  IMAD.IADD R34, R32, 0x1, R17 ;  /* 0x0000000120227824 */ /* 0x000fe200078e0211 */
[----:B------:R-:W-:Y:S01]  /*6f40*/  @P0 SEL R4, R3, R4, !P2 ;  /* 0x0000000403040207 */ /* 0x000fe20005000000 */
[----:B------:R-:W-:Y:S01]  /*6f50*/  IMAD.U32 R84, RZ, RZ, UR57 ;  /* 0x00000039ff547e24 */ /* 0x000fe2000f8e00ff */
[----:B------:R-:W-:Y:S02]  /*6f60*/  SHF.L.U32 R2, R74, 0x1f, RZ ;  /* 0x0000001f4a027819 */ /* 0x000fe400000006ff */
[----:B------:R-:W-:Y:S02]  /*6f70*/  CS2R R50, SRZ ;  /* 0x0000000000327805 */ /* 0x000fe4000001ff00 */
[----:B------:R-:W-:Y:S01]  /*6f80*/  @P4 LOP3.LUT R81, R4, 0x1, RZ, 0xc0, !PT ;  /* 0x0000000104514812 */ /* 0x000fe200078ec0ff */
[----:B------:R-:W-:Y:S01]  /*6f90*/  IMAD.U32 R4, RZ, RZ, UR57 ;  /* 0x00000039ff047e24 */ /* 0x000fe2000f8e00ff */
[----:B------:R-:W-:Y:S02]  /*6fa0*/  PLOP3.LUT P0, PT, PT, PT, UP1, 0x80, 0x8 ;  /* 0x000000000008781c */ /* 0x000fe40003f0f018 */
[----:B------:R-:W-:Y:S02]  /*6fb0*/  CS2R R48, SRZ ;  /* 0x0000000000307805 */ /* 0x000fe4000001ff00 */
[----:B------:R-:W-:Y:S02]  /*6fc0*/  ISETP.NE.U32.OR P5, PT, R81, 0x1, !P4 ;  /* 0x000000015100780c */ /* 0x000fe400067a5470 */
[----:B------:R-:W-:Y:S02]  /*6fd0*/  CS2R R42, SRZ ;  /* 0x00000000002a7805 */ /* 0x000fe4000001ff00 */
[----:B------:R-:W-:Y:S02]  /*6fe0*/  LEA R0, R4, UR50, 0x3 ;  /* 0x0000003204007c11 */ /* 0x000fe4000f8e18ff */
[----:B------:R-:W-:Y:S02]  /*6ff0*/  CS2R R40, SRZ ;  /* 0x0000000000287805 */ /* 0x000fe4000001ff00 */
[----:B------:R-:W-:Y:S02]  /*7000*/  LOP3.LUT P2, R80, R59, 0xff, RZ, 0xc0, !PT ;  /* 0x000000ff3b507812 */ /* 0x000fe4000784c0ff */
[----:B------:R-:W-:Y:S04]  /*7010*/  SEL R86, RZ, 0xffffffff, P1 ;  /* 0xffffffffff567807 */ /* 0x000fe80000800000 */
[----:B------:R-:W-:Y:S02]  /*7020*/  @P0 SEL R86, R3, R86, !P2 ;  /* 0x0000005603560207 */ /* 0x000fe40005000000 */
[----:B------:R-:W-:Y:S02]  /*7030*/  @P5 SHF.L.U32 R5, R39, 0x1f, RZ ;  /* 0x0000001f27055819 */ /* 0x000fe400000006ff */
[----:B------:R-:W-:Y:S02]  /*7040*/  LOP3.LUT R86, R86, 0x1, RZ, 0xc0, !PT ;  /* 0x0000000156567812 */ /* 0x000fe400078ec0ff */
[----:B------:R-:W1:Y:S01]  /*7050*/  @P5 SYNCS.PHASECHK.TRANS64.TRYWAIT P4, [R0+URZ+0x1a0], R5 ;  /* 0x0001a005000055a7 */ /* 0x000e6200080811ff */
[----:B------:R3:W4:Y:S01]  /*7060*/  SYNCS.PHASECHK.TRANS64.TRYWAIT P3, [R83+URZ+0x1f0], R2 ;  /* 0x0001f002530075a7 */ /* 0x00072200080611ff */
[----:B-1----:R-:W-:Y:S01]  /*7070*/  @P5 SEL R85, RZ, 0x1, !P4 ;  /* 0x00000001ff555807 */ /* 0x002fe20006000000 */
[----:B---34-:R-:W-:Y:S06]  /*7080*/  @!P5 BRA `(.L_x_109) ;  /* 0x000000000064d947 */ /* 0x018fec0003800000 */
[----:B------:R-:W-:Y:S01]  /*7090*/  ISETP.NE.AND P1, PT, R85, RZ, PT ;  /* 0x000000ff5500720c */ /* 0x000fe20003f25270 */
[----:B------:R-:W-:Y:S01]  /*70a0*/  BSSY B0, `(.L_x_110) ;  /* 0x0000007000007945 */ /* 0x000fe20003800000 */
[----:B------:R-:W-:Y:S01]  /*70b0*/  ISETP.NE.U32.AND P0, PT, R86, 0x1, PT ;  /* 0x000000015600780c */ /* 0x000fe20003f05070 */
[----:B------:R-:W-:Y:S10]  /*70c0*/  IMAD.U32 R4, RZ, RZ, UR57 ;  /* 0x00000039ff047e24 */ /* 0x000ff4000f8e00ff */
[----:B------:R-:W-:Y:S05]  /*70d0*/  @P1 BRA `(.L_x_111) ;  /* 0x00000000000c1947 */ /* 0x000fea0003800000 */
[----:B------:R-:W-:Y:S04]  /*70e0*/  SHF.L.U32 R3, R39, 0x1f, RZ ;  /* 0x0000001f27037819 */ /* 0x000fe800000006ff */
[----:B------:R-:W1:Y:S02]  /*70f0*/  SYNCS.PHASECHK.TRANS64.TRYWAIT P1, [R0+URZ+0x1a0], R3 ;  /* 0x0001a003000075a7 */ /* 0x000e6400080211ff */
[----:B-1----:R-:W-:Y:S05]  /*7100*/  @!P1 BRA `(.L_x_112) ;  /* 0x00000024003c9947 */ /* 0x002fea0003800000 */
.L_x_111:
[----:B------:R-:W-:Y:S05]  /*7110*/  BSYNC B0 ;  /* 0x0000000000007941 */ /* 0x000fea0003800000 */
.L_x_110:
[----:B-1----:R-:W-:Y:S01]  /*7120*/  @P0 IMAD R0, R4, 0x800, R75 ;  /* 0x0000080004000824 */ /* 0x002fe200078e024b */
[----:B------:R-:W-:Y:S02]  /*7130*/  CS2R R42, SRZ ;  /* 0x00000000002a7805 */ /* 0x000fe4000001ff00 */
[----:B------:R-:W-:Y:S02]  /*7140*/  CS2R R40, SRZ ;  /* 0x0000000000287805 */ /* 0x000fe4000001ff00 */
[----:B------:R-:W-:Y:S02]  /*7150*/  CS2R R50, SRZ ;  /* 0x0000000000327805 */ /* 0x000fe4000001ff00 */
[----:B------:R-:W-:Y:S02]  /*7160*/  CS2R R48, SRZ ;  /* 0x0000000000307805 */ /* 0x000fe4000001ff00 */
[----:B------:R-:W-:Y:S01]  /*7170*/  @P0 LEA R4, R0, UR50, 0x1 ;  /* 0x0000003200040c11 */ /* 0x000fe2000f8e08ff */
[----:B------:R-:W-:Y:S05]  /*7180*/  @P0 WARPSYNC.ALL ;  /* 0x0000000000000948 */ /* 0x000fea0003800000 */
[----:B------:R1:W3:Y:S01]  /*7190*/  @P0 LDSM.16.M88.4 R40, [R4+0x400] ;  /* 0x000400000428083b */ /* 0x0002e20000000200 */
[----:B------:R-:W-:Y:S01]  /*71a0*/  UIADD3 UR5, UPT, UPT, UR57, 0x1, URZ ;  /* 0x0000000139057890 */ /* 0x000fe2000fffe0ff */
[----:B------:R-:W-:Y:S03]  /*71b0*/  @P0 IMAD R0, R79, 0x2, R4 ;  /* 0x000000024f000824 */ /* 0x000fe600078e0204 */
[----:B------:R-:W-:Y:S02]  /*71c0*/  UISETP.NE.AND UP0, UPT, UR5, 0x3, UPT ;  /* 0x000000030500788c */ /* 0x000fe4000bf05270 */
[----:B------:R1:W4:Y:S02]  /*71d0*/  @P0 LDSM.16.M88.4 R48, [R0+0x400] ;  /* 0x000400000030083b */ /* 0x0003240000000200 */
[----:B------:R-:W-:Y:S02]  /*71e0*/  USEL UR4, URZ, 0x1, UP0 ;  /* 0x00000001ff047887 */ /* 0x000fe40008000000 */
[----:B------:R-:W-:Y:S04]  /*71f0*/  USEL UR5, UR5, URZ, UP0 ;  /* 0x000000ff05057287 */ /* 0x000fe80008000000 */
[----:B------:R-:W-:Y:S02]  /*7200*/  LOP3.LUT R39, R39, UR4, RZ, 0x3c, !PT ;  /* 0x0000000427277c12 */ /* 0x000fe4000f8e3cff */
[----:B------:R-:W-:Y:S02]  /*7210*/  IMAD.U32 R84, RZ, RZ, UR5 ;  /* 0x00000005ff547e24 */ /* 0x000fe4000f8e00ff */
.L_x_109:
[----:B------:R-:W-:Y:S05]  /*7220*/  BSYNC B1 ;  /* 0x0000000000017941 */ /* 0x000fea0003800000 */
.L_x_108:
[----:B-1----:R-:W-:Y:S04]  /*7230*/  SHF.R.U32.HI R0, RZ, 0x15, R34 ;  /* 0x00000015ff007819 */ /* 0x002fe80000011622 */
[----:B------:R-:W-:Y:S01]  /*7240*/  LOP3.LUT P0, RZ, R0, 0x3, R77, 0x48, !PT ;  /* 0x0000000300ff7812 */ /* 0x000fe2000780484d */
[----:B------:R-:W-:Y:S01]  /*7250*/  @!UPT UIADD3 URZ, UPT, UPT, URZ, URZ, URZ ;  /* 0x000000fffffff290 */ /* 0x000fe2000fffe0ff */
[----:B------:R-:W-:Y:S11]  /*7260*/  @P3 BRA `(.L_x_113) ;  /* 0x0000000000083947 */ /* 0x000ff60003800000 */
[----:B------:R-:W1:Y:S02]  /*7270*/  SYNCS.PHASECHK.TRANS64.TRYWAIT P1, [R83+URZ+0x1f0], R2 ;  /* 0x0001f002530075a7 */ /* 0x000e6400080211ff */
[----:B-1----:R-:W-:Y:S05]  /*7280*/  @!P1 BRA `(.L_x_114) ;  /* 0x0000002000f09947 */ /* 0x002fea0003800000 */
.L_x_113:
[----:B------:R-:W-:Y:S05]  /*7290*/  @!P0 BRA `(.L_x_115) ;  /* 0x0000000000408947 */ /* 0x000fea0003800000 */
[----:B------:R-:W1:Y:S01]  /*72a0*/  LDCU.64 UR8, c[0x4][0x70] ;  /* 0x01000e00ff0877ac */ /* 0x000e620008000a00 */
[----:B------:R-:W-:Y:S01]  /*72b0*/  MOV R3, 0x0 ;  /* 0x0000000000037802 */ /* 0x000fe20000000f00 */
[----:B------:R-:W-:Y:S02]  /*72c0*/  HFMA2 R12, -RZ, RZ, 0, 5.9604644775390625e-08 ;  /* 0x00000001ff0c7431 */ /* 0x000fe400000001ff */
[----:B------:R-:W-:Y:S02]  /*72d0*/  IMAD.MOV.U32 R8, RZ, RZ, 0x192 ;  /* 0x00000192ff087424 */ /* 0x000fe400078e00ff */
[----:B------:R-:W-:Y:S01]  /*72e0*/  IMAD.MOV.U32 R13, RZ, RZ, RZ ;  /* 0x000000ffff0d7224 */ /* 0x000fe200078e00ff */
[----:B------:R-:W5:Y:S01]  /*72f0*/  LDCU.64 UR6, c[0x4][0x78] ;  /* 0x01000f00ff0677ac */ /* 0x000f620008000a00 */
[----:B------:R-:W2:Y:S01]  /*7300*/  LDC.64 R2, c[0x4][R3] ;  /* 0x0100000003027b82 */ /* 0x000ea20000000a00 */
[----:B------:R-:W3:Y:S01]  /*7310*/  LDCU.64 UR4, c[0x4][0x10] ;  /* 0x01000200ff0477ac */ /* 0x000ee20008000a00 */
[----:B-1----:R-:W-:Y:S01]  /*7320*/  MOV R5, UR9 ;  /* 0x0000000900057c02 */ /* 0x002fe20008000f00 */
[----:B------:R-:W-:Y:S01]  /*7330*/  IMAD.U32 R4, RZ, RZ, UR8 ;  /* 0x00000008ff047e24 */ /* 0x000fe2000f8e00ff */
[----:B-----5:R-:W-:Y:S01]  /*7340*/  MOV R7, UR7 ;  /* 0x0000000700077c02 */ /* 0x020fe20008000f00 */
[----:B------:R-:W-:Y:S01]  /*7350*/  IMAD.U32 R6, RZ, RZ, UR6 ;  /* 0x00000006ff067e24 */ /* 0x000fe2000f8e00ff */
[----:B---3--:R-:W-:Y:S01]  /*7360*/  MOV R11, UR5 ;  /* 0x00000005000b7c02 */ /* 0x008fe20008000f00 */
[----:B------:R-:W-:Y:S02]  /*7370*/  IMAD.U32 R10, RZ, RZ, UR4 ;  /* 0x00000004ff0a7e24 */ /* 0x000fe4000f8e00ff */
[----:B------:R-:W-:Y:S07]  /*7380*/  LEPC R20, `(.L_x_115) ;  /* 0x000000001014794e */ /* 0x000fee0000000000 */
[----:B--2-4-:R-:W-:Y:S05]  /*7390*/  CALL.ABS.NOINC R2 ;  /* 0x0000000002007343 */ /* 0x014fea0003c00000 */
.L_x_115:
[----:B------:R-:W-:Y:S05]  /*73a0*/  WARPSYNC.ALL ;  /* 0x0000000000007948 */ /* 0x000fea0003800000 */
[----:B------:R-:W-:Y:S01]  /*73b0*/  R2UR UR4, R34 ;  /* 0x00000000220472ca */ /* 0x000fe200000e0000 */
[--C-:B---3--:R-:W-:Y:S01]  /*73c0*/  HADD2.F32 R20, -RZ, R40.reuse.H0_H0 ;  /* 0x20000028ff147230 */ /* 0x108fe20000004100 */
[----:B------:R-:W-:Y:S01]  /*73d0*/  MOV R70, UR57 ;  /* 0x0000003900467c02 */ /* 0x000fe20008000f00 */
[----:B------:R-:W-:Y:S01]  /*73e0*/  HADD2.F32 R21, -RZ, R40.H1_H1 ;  /* 0x30000028ff157230 */ /* 0x000fe20000004100 */
[----:B------:R-:W-:Y:S01]  /*73f0*/  SHF.L.U32 R88, R79, 0x1, RZ ;  /* 0x000000014f587819 */ /* 0x000fe200000006ff */
[----:B------:R-:W-:Y:S01]  /*7400*/  HADD2.F32 R36, -RZ, R41.H1_H1 ;  /* 0x30000029ff247230 */ /* 0x000fe20000004100 */
[----:B------:R-:W-:Y:S01]  /*7410*/  LEA R87, R70, R75, 0xb ;  /* 0x0000004b46577211 */ /* 0x000fe200078e58ff */
[----:B----4-:R-:W-:Y:S01]  /*7420*/  HADD2.F32 R37, -RZ, R48.H0_H0 ;  /* 0x20000030ff257230 */ /* 0x010fe20000004100 */
[----:B------:R-:W-:Y:S01]  /*7430*/  ISETP.NE.AND P1, PT, R76, RZ, PT ;  /* 0x000000ff4c00720c */ /* 0x000fe20003f25270 */
[----:B------:R-:W-:Y:S01]  /*7440*/  HADD2.F32 R38, -RZ, R51.H1_H1 ;  /* 0x30000033ff267230 */ /* 0x000fe20000004100 */
[----:B------:R-:W-:Y:S01]  /*7450*/  LEA R89, R87, UR50, 0x1 ;  /* 0x0000003257597c11 */ /* 0x000fe2000f8e08ff */
[----:B------:R-:W-:Y:S02]  /*7460*/  BSSY.RECONVERGENT B0, `(.L_x_116) ;  /* 0x0000047000007945 */ /* 0x000fe40003800200 */
[----:B------:R-:W2:Y:S01]  /*7470*/  LDTM.16dp256bit.x4 R4, tmem[UR4] ;  /* 0x00000004000479ee */ /* 0x000ea20008120000 */
[----:B------:R-:W-:Y:S01]  /*7480*/  IADD3 R90, PT, PT, R88, 0x400, R89 ;  /* 0x00000400585a7810 */ /* 0x000fe20007ffe059 */
[C---:B--2---:R-:W-:Y:S01]  /*7490*/  FMUL R0, R33.reuse, R4 ;  /* 0x0000000421007220 */ /* 0x044fe20000400000 */
[C---:B------:R-:W-:Y:S01]  /*74a0*/  FMUL R2, R33.reuse, R5 ;  /* 0x0000000521027220 */ /* 0x040fe20000400000 */
[C---:B------:R-:W-:Y:S01]  /*74b0*/  FMUL R3, R33.reuse, R6 ;  /* 0x0000000621037220 */ /* 0x040fe20000400000 */
[----:B------:R-:W-:Y:S01]  /*74c0*/  FMUL R7, R33, R7 ;  /* 0x0000000721077220 */ /* 0x000fe20000400000 */
[C---:B------:R-:W-:Y:S01]  /*74d0*/  FFMA R0, R35.reuse, R20, R0 ;  /* 0x0000001423007223 */ /* 0x040fe20000000000 */
[----:B------:R-:W-:Y:S02]  /*74e0*/  HADD2.F32 R20, -RZ, R41.H0_H0 ;  /* 0x20000029ff147230 */ /* 0x000fe40000004100 */
[----:B------:R-:W-:Y:S01]  /*74f0*/  FFMA R2, R35, R21, R2 ;  /* 0x0000001523027223 */ /* 0x000fe20000000002 */
[C---:B------:R-:W-:Y:S01]  /*7500*/  FMUL R4, R33.reuse, R8 ;  /* 0x0000000821047220 */ /* 0x040fe20000400000 */
[----:B------:R-:W-:Y:S01]  /*7510*/  FMUL R5, R33, R9 ;  /* 0x0000000921057220 */ /* 0x000fe20000400000 */
[--C-:B------:R-:W-:Y:S02]  /*7520*/  HADD2.F32 R21, -RZ, R43.reuse.H0_H0 ;  /* 0x2000002bff157230 */ /* 0x100fe40000004100 */
[C---:B------:R-:W-:Y:S01]  /*7530*/  FFMA R3, R35.reuse, R20, R3 ;  /* 0x0000001423037223 */ /* 0x040fe20000000003 */
[--C-:B------:R-:W-:Y:S01]  /*7540*/  HADD2.F32 R20, -RZ, R42.reuse.H0_H0 ;  /* 0x2000002aff147230 */ /* 0x100fe20000004100 */
[----:B------:R-:W-:Y:S01]  /*7550*/  F2FP.F16.F32.PACK_AB R44, R2, R0 ;  /* 0x00000000022c723e */ /* 0x000fe200000000ff */
[----:B------:R-:W-:Y:S01]  /*7560*/  FFMA R7, R35, R36, R7 ;  /* 0x0000002423077223 */ /* 0x000fe20000000007 */
[----:B------:R-:W-:Y:S01]  /*7570*/  FMUL R6, R33, R10 ;  /* 0x0000000a21067220 */ /* 0x000fe20000400000 */
[----:B------:R-:W-:Y:S02]  /*7580*/  HADD2.F32 R36, -RZ, R43.H1_H1 ;  /* 0x3000002bff247230 */ /* 0x000fe40000004100 */
[----:B------:R-:W-:Y:S01]  /*7590*/  FFMA R4, R35, R20, R4 ;  /* 0x0000001423047223 */ /* 0x000fe20000000004 */
[----:B------:R-:W-:Y:S01]  /*75a0*/  HADD2.F32 R20, -RZ, R42.H1_H1 ;  /* 0x3000002aff147230 */ /* 0x000fe20000004100 */
[----:B------:R-:W-:Y:S01]  /*75b0*/  F2FP.F16.F32.PACK_AB R45, R7, R3 ;  /* 0x00000003072d723e */ /* 0x000fe200000000ff */
[C---:B------:R-:W-:Y:S01]  /*75c0*/  FMUL R11, R33.reuse, R11 ;  /* 0x0000000b210b7220 */ /* 0x040fe20000400000 */
[C---:B------:R-:W-:Y:S01]  /*75d0*/  FMUL R8, R33.reuse, R12 ;  /* 0x0000000c21087220 */ /* 0x040fe20000400000 */
[----:B------:R-:W-:Y:S01]  /*75e0*/  FMUL R9, R33, R13 ;  /* 0x0000000d21097220 */ /* 0x000fe20000400000 */
[C---:B------:R-:W-:Y:S01]  /*75f0*/  FFMA R5, R35.reuse, R20, R5 ;  /* 0x0000001423057223 */ /* 0x040fe20000000005 */
[----:B------:R-:W-:Y:S02]  /*7600*/  HADD2.F32 R20, -RZ, R48.H1_H1 ;  /* 0x30000030ff147230 */ /* 0x000fe40000004100 */
[C---:B------:R-:W-:Y:S01]  /*7610*/  FFMA R6, R35.reuse, R21, R6 ;  /* 0x0000001523067223 */ /* 0x040fe20000000006 */
[C---:B------:R-:W-:Y:S01]  /*7620*/  FFMA R11, R35.reuse, R36, R11 ;  /* 0x00000024230b7223 */ /* 0x040fe2000000000b */
[C---:B------:R-:W-:Y:S01]  /*7630*/  FFMA R8, R35.reuse, R37, R8 ;  /* 0x0000002523087223 */ /* 0x040fe20000000008 */
[--C-:B------:R-:W-:Y:S02]  /*7640*/  HADD2.F32 R21, -RZ, R49.reuse.H0_H0 ;  /* 0x20000031ff157230 */ /* 0x100fe40000004100 */
[----:B------:R-:W-:Y:S01]  /*7650*/  FFMA R9, R35, R20, R9 ;  /* 0x0000001423097223 */ /* 0x000fe20000000009 */
[C---:B------:R-:W-:Y:S01]  /*7660*/  FMUL R10, R33.reuse, R14 ;  /* 0x0000000e210a7220 */ /* 0x040fe20000400000 */
[----:B------:R-:W-:Y:S02]  /*7670*/  HADD2.F32 R20, -RZ, R49.H1_H1 ;  /* 0x30000031ff147230 */ /* 0x000fe40000004100 */
[C---:B------:R-:W-:Y:S01]  /*7680*/  FMUL R15, R33.reuse, R15 ;  /* 0x0000000f210f7220 */ /* 0x040fe20000400000 */
[----:B------:R-:W-:Y:S01]  /*7690*/  FMUL R12, R33, R16 ;  /* 0x00000010210c7220 */ /* 0x000fe20000400000 */
[C---:B------:R-:W-:Y:S01]  /*76a0*/  FFMA R10, R35.reuse, R21, R10 ;  /* 0x00000015230a7223 */ /* 0x040fe2000000000a */
[--C-:B------:R-:W-:Y:S02]  /*76b0*/  HADD2.F32 R36, -RZ, R50.reuse.H1_H1 ;  /* 0x30000032ff247230 */ /* 0x100fe40000004100 */
[----:B------:R-:W-:Y:S01]  /*76c0*/  FFMA R15, R35, R20, R15 ;  /* 0x00000014230f7223 */ /* 0x000fe2000000000f */
[----:B------:R-:W-:Y:S02]  /*76d0*/  HADD2.F32 R20, -RZ, R50.H0_H0 ;  /* 0x20000032ff147230 */ /* 0x000fe40000004100 */
[C---:B------:R-:W-:Y:S01]  /*76e0*/  FMUL R13, R33.reuse, R17 ;  /* 0x00000011210d7220 */ /* 0x040fe20000400000 */
[----:B------:R-:W-:Y:S02]  /*76f0*/  HADD2.F32 R21, -RZ, R51.H0_H0 ;  /* 0x20000033ff157230 */ /* 0x000fe40000004100 */
[C---:B------:R-:W-:Y:S01]  /*7700*/  FMUL R14, R33.reuse, R18 ;  /* 0x00000012210e7220 */ /* 0x040fe20000400000 */
[----:B------:R-:W-:Y:S01]  /*7710*/  FMUL R19, R33, R19 ;  /* 0x0000001321137220 */ /* 0x000fe20000400000 */
[C---:B------:R-:W-:Y:S01]  /*7720*/  FFMA R12, R35.reuse, R20, R12 ;  /* 0x00000014230c7223 */ /* 0x040fe2000000000c */
[C---:B------:R-:W-:Y:S01]  /*7730*/  FFMA R13, R35.reuse, R36, R13 ;  /* 0x00000024230d7223 */ /* 0x040fe2000000000d */
[C---:B------:R-:W-:Y:S01]  /*7740*/  FFMA R14, R35.reuse, R21, R14 ;  /* 0x00000015230e7223 */ /* 0x040fe2000000000e */
[----:B------:R-:W-:Y:S01]  /*7750*/  FFMA R19, R35, R38, R19 ;  /* 0x0000002623137223 */ /* 0x000fe20000000013 */
[----:B------:R-:W-:Y:S02]  /*7760*/  F2FP.F16.F32.PACK_AB R46, R5, R4 ;  /* 0x00000004052e723e */ /* 0x000fe400000000ff */
[----:B------:R-:W-:Y:S02]  /*7770*/  F2FP.F16.F32.PACK_AB R47, R11, R6 ;  /* 0x000000060b2f723e */ /* 0x000fe400000000ff */
[----:B------:R-:W-:Y:S02]  /*7780*/  F2FP.F16.F32.PACK_AB R68, R9, R8 ;  /* 0x000000080944723e */ /* 0x000fe400000000ff */
[----:B------:R-:W-:Y:S01]  /*7790*/  F2FP.F16.F32.PACK_AB R69, R15, R10 ;  /* 0x0000000a0f45723e */ /* 0x000fe200000000ff */
[----:B------:R1:W-:Y:S01]  /*77a0*/  STSM.16.M88.4 [R89+0x400], R44 ;  /* 0x0004002c59007844 */ /* 0x0003e20000000200 */
[----:B------:R-:W-:Y:S02]  /*77b0*/  F2FP.F16.F32.PACK_AB R70, R13, R12 ;  /* 0x0000000c0d46723e */ /* 0x000fe400000000ff */
[----:B------:R-:W-:Y:S05]  /*77c0*/  F2FP.F16.F32.PACK_AB R71, R19, R14 ;  /* 0x0000000e1347723e */ /* 0x000fea00000000ff */
[----:B------:R1:W-:Y:S01]  /*77d0*/  STSM.16.M88.4 [R90], R68 ;  /* 0x000000445a007844 */ /* 0x0003e20000000200 */
[----:B------:R-:W-:Y:S01]  /*77e0*/  @!PT LDS RZ, [RZ] ;  /* 0x00000000fffff984 */ /* 0x000fe20000000800 */
[----:B------:R-:W-:Y:S01]  /*77f0*/  @!PT LDS RZ, [RZ] ;  /* 0x00000000fffff984 */ /* 0x000fe20000000800 */
[----:B------:R-:W-:Y:S01]  /*7800*/  @!PT LDS RZ, [RZ] ;  /* 0x00000000fffff984 */ /* 0x000fe20000000800 */
[----:B------:R-:W-:Y:S01]  /*7810*/  @!PT LDS RZ, [RZ] ;  /* 0x00000000fffff984 */ /* 0x000fe20000000800 */
[----:B------:R2:W-:Y:S07]  /*7820*/  MEMBAR.ALL.CTA ;  /* 0x0000000000007992 */ /* 0x0005ee0000008000 */
[----:B--2---:R-:W2:Y:S02]  /*7830*/  FENCE.VIEW.ASYNC.S ;  /* 0x00000000000073c6 */ /* 0x004ea40000000000 */
[----:B--2---:R-:W-:Y:S06]  /*7840*/  BAR.SYNC.DEFER_BLOCKING 0x1, 0x80 ;  /* 0x0042000000007b1d */ /* 0x004fec0000010000 */
[----:B------:R-:W-:Y:S05]  /*7850*/  @P1 BRA `(.L_x_117) ;  /* 0x00000000001c1947 */ /* 0x000fea0003800000 */
[----:B------:R-:W-:Y:S02]  /*7860*/  UIADD3 UR4, UP0, UPT, UR58, 0x680, URZ ;  /* 0x000006803a047890 */ /* 0x000fe4000ff1e0ff */
[----:B------:R-:W-:Y:S02]  /*7870*/  ULEA UR6, UR57, UR50, 0xc ;  /* 0x0000003239067291 */ /* 0x000fe4000f8e60ff */
[----:B------:R-:W-:Y:S02]  /*7880*/  UIADD3.X UR5, UPT, UPT, URZ, UR59, URZ, UP0, !UPT ;  /* 0x0000003bff057290 */ /* 0x000fe400087fe4ff */
[----:B------:R-:W-:Y:S01]  /*7890*/  UIADD3 UR40, UPT, UPT, UR6, 0x400, URZ ;  /* 0x0000040006287890 */ /* 0x000fe2000fffe0ff */
[----:B------:R-:W-:Y:S08]  /*78a0*/  UMOV UR41, UR51 ;  /* 0x0000003300297c82 */ /* 0x000ff00008000000 */
[----:B------:R2:W-:Y:S02]  /*78b0*/  UTMASTG.4D [UR40], [UR4] ;  /* 0x00000028040073b5 */ /* 0x0005e40008018000 */
[----:B--2---:R0:W-:Y:S02]  /*78c0*/  UTMACMDFLUSH ;  /* 0x00000000000079b7 */ /* 0x0041e40000000000 */
.L_x_117:
[----:B------:R-:W-:Y:S05]  /*78d0*/  BSYNC.RECONVERGENT B0 ;  /* 0x0000000000007941 */ /* 0x000fea0003800200 */
.L_x_116:
[----:B------:R-:W-:Y:S01]  /*78e0*/  UIADD3 UR48, UPT, UPT, UR57, 0x1, URZ ;  /* 0x0000000139307890 */ /* 0x000fe2000fffe0ff */
[----:B------:R-:W-:Y:S01]  /*78f0*/  ISETP.NE.AND P2, PT, R82, RZ, PT ;  /* 0x000000ff5200720c */ /* 0x000fe20003f45270 */
[----:B------:R-:W-:Y:S02]  /*7900*/  BSSY.RECONVERGENT B0, `(.L_x_118) ;  /* 0x0000006000007945 */ /* 0x000fe40003800200 */
[----:B------:R-:W-:Y:S01]  /*7910*/  UISETP.NE.AND UP0, UPT, UR48, 0x3, UPT ;  /* 0x000000033000788c */ /* 0x000fe2000bf05270 */
[----:B------:R-:W-:Y:S03]  /*7920*/  ISETP.NE.U32.OR P0, PT, R81, 0x1, !P2 ;  /* 0x000000015100780c */ /* 0x000fe60005705470 */
[----:B------:R-:W-:Y:S01]  /*7930*/  USEL UR60, UR48, URZ, UP0 ;  /* 0x000000ff303c7287 */ /* 0x000fe20008000000 */
[----:B------:R-:W-:Y:S11]  /*7940*/  @P1 BRA `(.L_x_119) ;  /* 0x0000000000041947 */ /* 0x000ff60003800000 */
[----:B------:R-:W-:Y:S04]  /*7950*/  DEPBAR.LE SB0, 0x1 ;  /* 0x000080400000791a */ /* 0x000fe80000000000 */
.L_x_119:
[----:B------:R-:W-:Y:S05]  /*7960*/  BSYNC.RECONVERGENT B0 ;  /* 0x0000000000007941 */ /* 0x000fea0003800200 */
.L_x_118:
[----:B------:R-:W-:Y:S01]  /*7970*/  BAR.SYNC.DEFER_BLOCKING 0x1, 0x80 ;  /* 0x0042000000007b1d */ /* 0x000fe20000010000 */
[----:B------:R-:W-:Y:S01]  /*7980*/  LEA R3, R84, UR50, 0x3 ;  /* 0x0000003254037c11 */ /* 0x000fe2000f8e18ff */
[----:B------:R-:W-:Y:S01]  /*7990*/  UISETP.NE.AND UP0, UPT, UR54, URZ, UPT ;  /* 0x000000ff3600728c */ /* 0x000fe2000bf05270 */
[----:B------:R-:W-:Y:S08]  /*79a0*/  @P0 SHF.L.U32 R4, R39, 0x1f, RZ ;  /* 0x0000001f27040819 */ /* 0x000ff000000006ff */
[----:B------:R-:W-:Y:S05]  /*79b0*/  BRA.U !UP0, `(.L_x_120) ;  /* 0x0000000108287547 */ /* 0x000fea000b800000 */
[----:B------:R-:W2:Y:S01]  /*79c0*/  S2R R0, SR_CgaCtaId ;  /* 0x0000000000007919 */ /* 0x000ea20000008800 */
[----:B------:R-:W-:Y:S01]  /*79d0*/  ISETP.NE.U32.OR P1, PT, R81, 0x1, !P2 ;  /* 0x000000015100780c */ /* 0x000fe20005725470 */
[----:B------:R-:W-:Y:S01]  /*79e0*/  IMAD.U32 R2, RZ, RZ, UR53 ;  /* 0x00000035ff027e24 */ /* 0x000fe2000f8e00ff */
[----:B------:R-:W-:Y:S04]  /*79f0*/  UIADD3 UR53, UPT, UPT, UR53, 0x1, URZ ;  /* 0x0000000135357890 */ /* 0x000fe8000fffe0ff */
[----:B------:R-:W-:Y:S04]  /*7a00*/  UISETP.NE.AND UP0, UPT, UR53, 0x3, UPT ;  /* 0x000000033500788c */ /* 0x000fe8000bf05270 */
[----:B------:R-:W-:Y:S03]  /*7a10*/  USEL UR53, UR53, URZ, UP0 ;  /* 0x000000ff35357287 */ /* 0x000fe60008000000 */
[----:B------:R-:W-:Y:S05]  /*7a20*/  @P1 LEA R2, R2, UR50, 0x3 ;  /* 0x0000003202021c11 */ /* 0x000fea000f8e18ff */
[----:B------:R-:W-:Y:S05]  /*7a30*/  @P1 VIADD R5, R2, 0x1b8 ;  /* 0x000001b802051836 */ /* 0x000fea0000000000 */
[----:B--2---:R-:W-:Y:S04]  /*7a40*/  @P1 PRMT R0, R0, 0x654, R5 ;  /* 0x0000065400001816 */ /* 0x004fe80000000005 */
[----:B------:R2:W-:Y:S03]  /*7a50*/  @P1 SYNCS.ARRIVE.TRANS64.RED.A1T0 RZ, [R0+URZ], RZ ;  /* 0x000000ff00ff19a7 */ /* 0x0005e600081004ff */
.L_x_120:
[----:B------:R-:W3:Y:S01]  /*7a60*/  @P0 SYNCS.PHASECHK.TRANS64.TRYWAIT P1, [R3+URZ+0x1a0], R4 ;  /* 0x0001a004030005a7 */ /* 0x000ee200080211ff */
[----:B------:R-:W-:Y:S01]  /*7a70*/  BSSY B1, `(.L_x_121) ;  /* 0x0000011000017945 */ /* 0x000fe20003800000 */
[----:B---3--:R-:W-:Y:S03]  /*7a80*/  @P0 SEL R85, RZ, 0x1, !P1 ;  /* 0x00000001ff550807 */ /* 0x008fe60004800000 */
[----:B------:R-:W-:Y:S05]  /*7a90*/  @!P0 BRA `(.L_x_122) ;  /* 0x0000000000388947 */ /* 0x000fea0003800000 */
[----:B------:R-:W-:Y:S01]  /*7aa0*/  ISETP.NE.U32.AND P0, PT, R86, 0x1, PT ;  /* 0x000000015600780c */ /* 0x000fe20003f05070 */
[----:B------:R-:W-:Y:S01]  /*7ab0*/  BSSY B0, `(.L_x_123) ;  /* 0x0000008000007945 */ /* 0x000fe20003800000 */
[----:B------:R-:W-:Y:S11]  /*7ac0*/  ISETP.NE.AND P1, PT, R85, RZ, PT ;  /* 0x000000ff5500720c */ /* 0x000ff60003f25270 */
[----:B------:R-:W-:Y:S05]  /*7ad0*/  @P0 IMAD R5, R84, 0x800, R75 ;  /* 0x0000080054050824 */ /* 0x000fea00078e024b */
[----:B------:R-:W-:Y:S01]  /*7ae0*/  @P0 LEA R5, R5, UR50, 0x1 ;  /* 0x0000003205050c11 */ /* 0x000fe2000f8e08ff */
[----:B------:R-:W-:Y:S06]  /*7af0*/  @P1 BRA `(.L_x_124) ;  /* 0x00000000000c1947 */ /* 0x000fec0003800000 */
[----:B--2---:R-:W-:Y:S04]  /*7b00*/  SHF.L.U32 R0, R39, 0x1f, RZ ;  /* 0x0000001f27007819 */ /* 0x004fe800000006ff */
[----:B------:R-:W2:Y:S02]  /*7b10*/  SYNCS.PHASECHK.TRANS64.TRYWAIT P1, [R3+URZ+0x1a0], R0 ;  /* 0x0001a000030075a7 */ /* 0x000ea400080211ff */
[----:B--2---:R-:W-:Y:S05]  /*7b20*/  @!P1 BRA `(.L_x_125) ;  /* 0x0000001800dc9947 */ /* 0x004fea0003800000 */
.L_x_124:
[----:B------:R-:W-:Y:S05]  /*7b30*/  BSYNC B0 ;  /* 0x0000000000007941 */ /* 0x000fea0003800000 */
.L_x_123:
[----:B--2---:R-:W-:Y:S01]  /*7b40*/  @P0 IADD3 R0, PT, PT, R88, R5, RZ ;  /* 0x0000000558000210 */ /* 0x004fe20007ffe0ff */
[----:B------:R-:W-:Y:S05]  /*7b50*/  @P0 WARPSYNC.ALL ;  /* 0x0000000000000948 */ /* 0x000fea0003800000 */
[----:B------:R3:W4:Y:S04]  /*7b60*/  @P0 LDSM.16.M88.4 R40, [R5+0x400] ;  /* 0x000400000528083b */ /* 0x0007280000000200 */
[----:B------:R3:W2:Y:S02]  /*7b70*/  @P0 LDSM.16.M88.4 R48, [R0+0x400] ;  /* 0x000400000030083b */ /* 0x0006a40000000200 */
.L_x_122:
[----:B------:R-:W-:Y:S05]  /*7b80*/  BSYNC B1 ;  /* 0x0000000000017941 */ /* 0x000fea0003800000 */
.L_x_121:
[----:B--23--:R-:W-:Y:S05]  /*7b90*/  VIADD R0, R34, 0x20 ;  /* 0x0000002022007836 */ /* 0x00cfea0000000000 */
[----:B------:R-:W-:Y:S04]  /*7ba0*/  SHF.R.U32.HI R0, RZ, 0x15, R0 ;  /* 0x00000015ff007819 */ /* 0x000fe80000011600 */
[----:B------:R-:W-:Y:S11]  /*7bb0*/  LOP3.LUT P0, RZ, R0, 0x3, R77, 0x48, !PT ;  /* 0x0000000300ff7812 */ /* 0x000ff6000780484d */
[----:B------:R-:W-:Y:S02]  /*7bc0*/  @!UPT UIADD3 URZ, UPT, UPT, URZ, URZ, URZ ;  /* 0x000000fffffff290 */ /* 0x000fe4000fffe0ff */
[----:B------:R-:W-:Y:S05]  /*7bd0*/  @!P0 BRA `(.L_x_126) ;  /* 0x0000000000408947 */ /* 0x000fea0003800000 */
[----:B------:R-:W2:Y:S01]  /*7be0*/  LDCU.64 UR8, c[0x4][0x70] ;  /* 0x01000e00ff0877ac */ /* 0x000ea20008000a00 */
[----:B------:R-:W-:Y:S01]  /*7bf0*/  MOV R3, 0x0 ;  /* 0x0000000000037802 */ /* 0x000fe20000000f00 */
[----:B------:R-:W-:Y:S02]  /*7c00*/  HFMA2 R12, -RZ, RZ, 0, 5.9604644775390625e-08 ;  /* 0x00000001ff0c7431 */ /* 0x000fe400000001ff */
[----:B------:R-:W-:Y:S02]  /*7c10*/  IMAD.MOV.U32 R8, RZ, RZ, 0x192 ;  /* 0x00000192ff087424 */ /* 0x000fe400078e00ff */
[----:B------:R-:W-:Y:S01]  /*7c20*/  IMAD.MOV.U32 R13, RZ, RZ, RZ ;  /* 0x000000ffff0d7224 */ /* 0x000fe200078e00ff */
[----:B------:R-:W3:Y:S01]  /*7c30*/  LDCU.64 UR6, c[0x4][0x78] ;  /* 0x01000f00ff0677ac */ /* 0x000ee20008000a00 */
[----:B------:R-:W1:Y:S01]  /*7c40*/  LDC.64 R2, c[0x4][R3] ;  /* 0x0100000003027b82 */ /* 0x000e620000000a00 */
[----:B------:R-:W5:Y:S01]  /*7c50*/  LDCU.64 UR4, c[0x4][0x10] ;  /* 0x01000200ff0477ac */ /* 0x000f620008000a00 */
[----:B--2---:R-:W-:Y:S01]  /*7c60*/  MOV R5, UR9 ;  /* 0x0000000900057c02 */ /* 0x004fe20008000f00 */
[----:B------:R-:W-:Y:S01]  /*7c70*/  IMAD.U32 R4, RZ, RZ, UR8 ;  /* 0x00000008ff047e24 */ /* 0x000fe2000f8e00ff */
[----:B---3--:R-:W-:Y:S01]  /*7c80*/  MOV R7, UR7 ;  /* 0x0000000700077c02 */ /* 0x008fe20008000f00 */
[----:B------:R-:W-:Y:S01]  /*7c90*/  IMAD.U32 R6, RZ, RZ, UR6 ;  /* 0x00000006ff067e24 */ /* 0x000fe2000f8e00ff */
[----:B-----5:R-:W-:Y:S01]  /*7ca0*/  MOV R11, UR5 ;  /* 0x00000005000b7c02 */ /* 0x020fe20008000f00 */
[----:B------:R-:W-:Y:S02]  /*7cb0*/  IMAD.U32 R10, RZ, RZ, UR4 ;  /* 0x00000004ff0a7e24 */ /* 0x000fe4000f8e00ff */
[----:B------:R-:W-:Y:S07]  /*7cc0*/  LEPC R20, `(.L_x_126) ;  /* 0x000000001014794e */ /* 0x000fee0000000000 */
[----:B-1--4-:R-:W-:Y:S05]  /*7cd0*/  CALL.ABS.NOINC R2 ;  /* 0x0000000002007343 */ /* 0x012fea0003c00000 */
.L_x_126:
[----:B------:R-:W-:Y:S01]  /*7ce0*/  ISETP.NE.AND P0, PT, R76, RZ, PT ;  /* 0x000000ff4c00720c */ /* 0x000fe20003f05270 */
[----:B------:R-:W-:Y:S05]  /*7cf0*/  WARPSYNC.ALL ;  /* 0x0000000000007948 */ /* 0x000fea0003800000 */
[----:B------:R-:W-:Y:S01]  /*7d00*/  R2UR UR4, R34 ;  /* 0x00000000220472ca */ /* 0x000fe200000e0000 */
[--C-:B----4-:R-:W-:Y:S01]  /*7d10*/  HADD2.F32 R20, -RZ, R40.reuse.H0_H0 ;  /* 0x20000028ff147230 */ /* 0x110fe20000004100 */
[----:B------:R-:W-:Y:S01]  /*7d20*/  R2UR UR5, R83 ;  /* 0x00000000530572ca */ /* 0x000fe200000e0000 */
[----:B------:R-:W-:Y:S01]  /*7d30*/  HADD2.F32 R21, -RZ, R40.H1_H1 ;  /* 0x30000028ff157230 */ /* 0x000fe20000004100 */
[----:B------:R-:W-:Y:S01]  /*7d40*/  MOV R84, UR60 ;  /* 0x0000003c00547c02 */ /* 0x000fe20008000f00 */
[--C-:B------:R-:W-:Y:S01]  /*7d50*/  HADD2.F32 R36, -RZ, R41.reuse.H0_H0 ;  /* 0x20000029ff247230 */ /* 0x100fe20000004100 */
[----:B------:R-:W-:Y:S01]  /*7d60*/  BSSY.RECONVERGENT B0, `(.L_x_127) ;  /* 0x000004f000007945 */ /* 0x000fe20003800200 */
[----:B------:R-:W-:Y:S01]  /*7d70*/  HADD2.F32 R38, -RZ, R41.H1_H1 ;  /* 0x30000029ff267230 */ /* 0x000fe20000004100 */
[----:B------:R-:W-:Y:S01]  /*7d80*/  LEA R83, R84, R75, 0xb ;  /* 0x0000004b54537211 */ /* 0x000fe200078e58ff */
[--C-:B------:R-:W-:Y:S02]  /*7d90*/  HADD2.F32 R37, -RZ, R42.reuse.H0_H0 ;  /* 0x2000002aff257230 */ /* 0x100fe40000004100 */
[----:B------:R-:W-:Y:S01]  /*7da0*/  HADD2.F32 R40, -RZ, R42.H1_H1 ;  /* 0x3000002aff287230 */ /* 0x000fe20000004100 */
[----:B------:R-:W-:Y:S01]  /*7db0*/  LEA R83, R83, UR50, 0x1 ;  /* 0x0000003253537c11 */ /* 0x000fe2000f8e08ff */
[----:B------:R-:W2:Y:S01]  /*7dc0*/  LDTM.16dp256bit.x4 R4, tmem[UR4+0x20] ;  /* 0x00002004000479ee */ /* 0x000ea20008120000 */
[----:B------:R-:W-:Y:S01]  /*7dd0*/  NOP ;  /* 0x0000000000007918 */ /* 0x000fe20000000000 */
[----:B------:R-:W-:Y:S01]  /*7de0*/  UIADD3 UR5, UPT, UPT, UR5, 0x200, URZ ;  /* 0x0000020005057890 */ /* 0x000fe2000fffe0ff */
[----:B------:R-:W-:Y:S01]  /*7df0*/  IADD3 R88, PT, PT, R88, 0x400, R83 ;  /* 0x0000040058587810 */ /* 0x000fe20007ffe053 */
[--C-:B------:R-:W-:Y:S02]  /*7e00*/  HADD2.F32 R39, -RZ, R43.reuse.H0_H0 ;  /* 0x2000002bff277230 */ /* 0x100fe40000004100 */
[----:B------:R-:W-:Y:S01]  /*7e10*/  UPRMT UR5, UR45, 0x654, UR5 ;  /* 0x000006542d057896 */ /* 0x000fe20008000005 */
[----:B------:R-:W-:Y:S02]  /*7e20*/  HADD2.F32 R42, -RZ, R43.H1_H1 ;  /* 0x3000002bff2a7230 */ /* 0x000fe40000004100 */
[--C-:B------:R-:W-:Y:S02]  /*7e30*/  HADD2.F32 R41, -RZ, R48.reuse.H0_H0 ;  /* 0x20000030ff297230 */ /* 0x100fe40000004100 */
[----:B-1----:R-:W-:Y:S02]  /*7e40*/  HADD2.F32 R44, -RZ, R48.H1_H1 ;  /* 0x30000030ff2c7230 */ /* 0x002fe40000004100 */
[--C-:B------:R-:W-:Y:S02]  /*7e50*/  HADD2.F32 R43, -RZ, R49.reuse.H0_H0 ;  /* 0x20000031ff2b7230 */ /* 0x100fe40000004100 */
[----:B--2---:R-:W-:Y:S01]  /*7e60*/  SYNCS.ARRIVE.TRANS64.RED.A1T0 RZ, [UR5], RZ ;  /* 0x000000ffffff79a7 */ /* 0x004fe20008100405 */
[----:B------:R-:W-:Y:S02]  /*7e70*/  HADD2.F32 R46, -RZ, R49.H1_H1 ;  /* 0x30000031ff2e7230 */ /* 0x000fe40000004100 */
[--C-:B------:R-:W-:Y:S02]  /*7e80*/  HADD2.F32 R45, -RZ, R50.reuse.H0_H0 ;  /* 0x20000032ff2d7230 */ /* 0x100fe40000004100 */
[----:B------:R-:W-:Y:S02]  /*7e90*/  HADD2.F32 R48, -RZ, R50.H1_H1 ;  /* 0x30000032ff307230 */ /* 0x000fe40000004100 */
[--C-:B------:R-:W-:Y:S02]  /*7ea0*/  HADD2.F32 R47, -RZ, R51.reuse.H0_H0 ;  /* 0x20000033ff2f7230 */ /* 0x100fe40000004100 */
[C---:B------:R-:W-:Y:S01]  /*7eb0*/  FMUL R0, R33.reuse, R4 ;  /* 0x0000000421007220 */ /* 0x040fe20000400000 */
[C---:B------:R-:W-:Y:S01]  /*7ec0*/  FMUL R2, R33.reuse, R5 ;  /* 0x0000000521027220 */ /* 0x040fe20000400000 */
[C---:B------:R-:W-:Y:S01]  /*7ed0*/  FMUL R3, R33.reuse, R6 ;  /* 0x0000000621037220 */ /* 0x040fe20000400000 */
[----:B------:R-:W-:Y:S01]  /*7ee0*/  FMUL R7, R33, R7 ;  /* 0x0000000721077220 */ /* 0x000fe20000400000 */
[C---:B------:R-:W-:Y:S01]  /*7ef0*/  FFMA R0, R35.reuse, R20, R0 ;  /* 0x0000001423007223 */ /* 0x040fe20000000000 */
[C---:B------:R-:W-:Y:S01]  /*7f00*/  FFMA R2, R35.reuse, R21, R2 ;  /* 0x0000001523027223 */ /* 0x040fe20000000002 */
[C---:B------:R-:W-:Y:S01]  /*7f10*/  FFMA R3, R35.reuse, R36, R3 ;  /* 0x0000002423037223 */ /* 0x040fe20000000003 */
[----:B------:R-:W-:Y:S01]  /*7f20*/  FFMA R7, R35, R38, R7 ;  /* 0x0000002623077223 */ /* 0x000fe20000000007 */
[C---:B------:R-:W-:Y:S01]  /*7f30*/  FMUL R4, R33.reuse, R8 ;  /* 0x0000000821047220 */ /* 0x040fe20000400000 */
[C---:B------:R-:W-:Y:S01]  /*7f40*/  FMUL R5, R33.reuse, R9 ;  /* 0x0000000921057220 */ /* 0x040fe20000400000 */
[----:B------:R-:W-:Y:S01]  /*7f50*/  F2FP.F16.F32.PACK_AB R68, R2, R0 ;  /* 0x000000000244723e */ /* 0x000fe200000000ff */
[----:B------:R-:W-:Y:S01]  /*7f60*/  FMUL R6, R33, R10 ;  /* 0x0000000a21067220 */ /* 0x000fe20000400000 */
[----:B------:R-:W-:Y:S01]  /*7f70*/  F2FP.F16.F32.PACK_AB R69, R7, R3 ;  /* 0x000000030745723e */ /* 0x000fe200000000ff */
[C---:B------:R-:W-:Y:S01]  /*7f80*/  FFMA R4, R35.reuse, R37, R4 ;  /* 0x0000002523047223 */ /* 0x040fe20000000004 */
[----:B------:R-:W-:Y:S01]  /*7f90*/  FFMA R5, R35, R40, R5 ;  /* 0x0000002823057223 */ /* 0x000fe20000000005 */
[C---:B------:R-:W-:Y:S01]  /*7fa0*/  FMUL R11, R33.reuse, R11 ;  /* 0x0000000b210b7220 */ /* 0x040fe20000400000 */
[C---:B------:R-:W-:Y:S01]  /*7fb0*/  FMUL R8, R33.reuse, R12 ;  /* 0x0000000c21087220 */ /* 0x040fe20000400000 */
[----:B------:R-:W-:Y:S01]  /*7fc0*/  FMUL R9, R33, R13 ;  /* 0x0000000d21097220 */ /* 0x000fe20000400000 */
[----:B------:R-:W-:Y:S01]  /*7fd0*/  FFMA R6, R35, R39, R6 ;  /* 0x0000002723067223 */ /* 0x000fe20000000006 */
        /* <DEDUP_REMOVED lines=8> */
[----:B------:R-:W-:Y:S02]  /*8060*/  HADD2.F32 R50, -RZ, R51.H1_H1 ;  /* 0x30000033ff327230 */ /* 0x000fe40000004100 */
[----:B------:R-:W-:Y:S01]  /*8070*/  FMUL R14, R33, R18 ;  /* 0x00000012210e7220 */ /* 0x000fe20000400000 */
[----:B------:R-:W-:Y:S01]  /*8080*/  FFMA R15, R35, R46, R15 ;  /* 0x0000002e230f7223 */ /* 0x000fe2000000000f */
        /* <DEDUP_REMOVED lines=23> */
[----:B------:R-:W-:Y:S02]  /*8200*/  UIADD3 UR41, UPT, UPT, UR51, 0x20, URZ ;  /* 0x0000002033297890 */ /* 0x000fe4000fffe0ff */
[----:B------:R-:W-:Y:S02]  /*8210*/  UIADD3 UR40, UPT, UPT, UR6, 0x400, URZ ;  /* 0x0000040006287890 */ /* 0x000fe4000fffe0ff */
[----:B------:R-:W-:Y:S09]  /*8220*/  UIADD3.X UR5, UPT, UPT, URZ, UR59, URZ, UP0, !UPT ;  /* 0x0000003bff057290 */ /* 0x000ff200087fe4ff */
[----:B------:R2:W-:Y:S02]  /*8230*/  UTMASTG.4D [UR40], [UR4] ;  /* 0x00000028040073b5 */ /* 0x0005e40008018000 */
[----:B--2---:R0:W-:Y:S02]  /*8240*/  UTMACMDFLUSH ;  /* 0x00000000000079b7 */ /* 0x0041e40000000000 */
.L_x_128:
[----:B------:R-:W-:Y:S05]  /*8250*/  BSYNC.RECONVERGENT B0 ;  /* 0x0000000000007941 */ /* 0x000fea0003800200 */
.L_x_127:
[----:B------:R-:W-:Y:S01]  /*8260*/  UIADD3 UR57, UPT, UPT, UR60, 0x1, URZ ;  /* 0x000000013c397890 */ /* 0x000fe2000fffe0ff */
[----:B------:R-:W-:Y:S03]  /*8270*/  BSSY.RECONVERGENT B0, `(.L_x_129) ;  /* 0x0000008000007945 */ /* 0x000fe60003800200 */
[----:B------:R-:W-:Y:S04]  /*8280*/  UISETP.NE.AND UP0, UPT, UR57, 0x3, UPT ;  /* 0x000000033900788c */ /* 0x000fe8000bf05270 */
[----:B------:R-:W-:Y:S02]  /*8290*/  UISETP.EQ.XOR UP1, UPT, UR48, 0x3, !UP0 ;  /* 0x000000033000788c */ /* 0x000fe4000c722a70 */
[----:B------:R-:W-:Y:S02]  /*82a0*/  USEL UR57, UR57, URZ, UP0 ;  /* 0x000000ff39397287 */ /* 0x000fe40008000000 */
[----:B------:R-:W-:Y:S04]  /*82b0*/  USEL UR4, URZ, 0x1, !UP1 ;  /* 0x00000001ff047887 */ /* 0x000fe8000c800000 */
[----:B------:R-:W-:Y:S01]  /*82c0*/  ULOP3.LUT UR55, UR55, UR4, URZ, 0x3c, !UPT ;  /* 0x0000000437377292 */ /* 0x000fe2000f8e3cff */
[----:B------:R-:W-:Y:S11]  /*82d0*/  @P0 BRA `(.L_x_130) ;  /* 0x0000000000040947 */ /* 0x000ff60003800000 */
[----:B------:R-:W-:Y:S04]  /*82e0*/  DEPBAR.LE SB0, 0x1 ;  /* 0x000080400000791a */ /* 0x000fe80000000000 */
.L_x_130:
[----:B------:R-:W-:Y:S05]  /*82f0*/  BSYNC.RECONVERGENT B0 ;  /* 0x0000000000007941 */ /* 0x000fea0003800200 */
.L_x_129:
[----:B------:R-:W-:Y:S01]  /*8300*/  BAR.SYNC.DEFER_BLOCKING 0x1, 0x80 ;  /* 0x0042000000007b1d */ /* 0x000fe20000010000 */
[----:B------:R-:W-:Y:S01]  /*8310*/  UISETP.NE.AND UP0, UPT, UR54, -0x2, UPT ;  /* 0xfffffffe3600788c */ /* 0x000fe2000bf05270 */
[----:B------:R-:W-:Y:S08]  /*8320*/  IADD3 R0, PT, PT, R30, 0x1, RZ ;  /* 0x000000011e007810 */ /* 0x000ff00007ffe0ff */
[----:B------:R-:W-:Y:S05]  /*8330*/  BRA.U !UP0, `(.L_x_131) ;  /* 0x00000001082c7547 */ /* 0x000fea000b800000 */
[----:B------:R-:W2:Y:S01]  /*8340*/  S2R R2, SR_CgaCtaId ;  /* 0x0000000000027919 */ /* 0x000ea20000008800 */
[----:B------:R-:W-:Y:S01]  /*8350*/  ISETP.NE.AND P0, PT, R82, RZ, PT ;  /* 0x000000ff5200720c */ /* 0x000fe20003f05270 */
[----:B------:R-:W-:Y:S01]  /*8360*/  IMAD.U32 R3, RZ, RZ, UR53 ;  /* 0x00000035ff037e24 */ /* 0x000fe2000f8e00ff */
[----:B------:R-:W-:Y:S02]  /*8370*/  UIADD3 UR53, UPT, UPT, UR53, 0x1, URZ ;  /* 0x0000000135357890 */ /* 0x000fe4000fffe0ff */
[----:B------:R-:W-:Y:S02]  /*8380*/  ISETP.NE.U32.OR P0, PT, R81, 0x1, !P0 ;  /* 0x000000015100780c */ /* 0x000fe40004705470 */
[----:B------:R-:W-:Y:S04]  /*8390*/  UISETP.NE.AND UP0, UPT, UR53, 0x3, UPT ;  /* 0x000000033500788c */ /* 0x000fe8000bf05270 */
[----:B------:R-:W-:Y:S07]  /*83a0*/  USEL UR53, UR53, URZ, UP0 ;  /* 0x000000ff35357287 */ /* 0x000fee0008000000 */
[----:B------:R-:W-:Y:S05]  /*83b0*/  @P0 LEA R3, R3, UR50, 0x3 ;  /* 0x0000003203030c11 */ /* 0x000fea000f8e18ff */
[----:B------:R-:W-:Y:S05]  /*83c0*/  @P0 VIADD R3, R3, 0x1b8 ;  /* 0x000001b803030836 */ /* 0x000fea0000000000 */
[----:B--2---:R-:W-:Y:S04]  /*83d0*/  @P0 PRMT R2, R2, 0x654, R3 ;  /* 0x0000065402020816 */ /* 0x004fe80000000003 */
[----:B------:R2:W-:Y:S03]  /*83e0*/  @P0 SYNCS.ARRIVE.TRANS64.RED.A1T0 RZ, [R2+URZ], RZ ;  /* 0x000000ff02ff09a7 */ /* 0x0005e600081004ff */
.L_x_131:
[----:B------:R-:W-:Y:S01]  /*83f0*/  LOP3.LUT P0, RZ, R62, 0x1, RZ, 0xc0, !PT ;  /* 0x000000013eff7812 */ /* 0x000fe2000780c0ff */
[----:B------:R-:W-:Y:S01]  /*8400*/  UIADD3 UR54, UPT, UPT, UR54, 0x2, URZ ;  /* 0x0000000236367890 */ /* 0x000fe2000fffe0ff */
[C---:B------:R-:W-:Y:S01]  /*8410*/  ISETP.NE.AND P1, PT, R0.reuse, 0x2, PT ;  /* 0x000000020000780c */ /* 0x040fe20003f25270 */
[----:B------:R-:W-:Y:S01]  /*8420*/  UMOV UR48, UR52 ;  /* 0x0000003400307c82 */ /* 0x000fe20008000000 */
[----:B------:R-:W-:Y:S01]  /*8430*/  LOP3.LUT R73, R73, 0x1, RZ, 0x3c, !PT ;  /* 0x0000000149497812 */ /* 0x000fe200078e3cff */
[----:B------:R-:W-:Y:S01]  /*8440*/  IMAD.IADD R19, R29, 0x1, R58 ;  /* 0x000000011d137824 */ /* 0x000fe200078e023a */
[----:B------:R-:W-:Y:S01]  /*8450*/  SEL R3, RZ, 0x1, P1 ;  /* 0x00000001ff037807 */ /* 0x000fe20000800000 */
[----:B------:R-:W-:Y:S01]  /*8460*/  IMAD.IADD R37, R31, 0x1, R64 ;  /* 0x000000011f257824 */ /* 0x000fe200078e0240 */
[----:B------:R-:W-:Y:S02]  /*8470*/  SEL R30, R0, RZ, P1 ;  /* 0x000000ff001e7207 */ /* 0x000fe40000800000 */
[----:B------:R-:W-:Y:S03]  /*8480*/  LOP3.LUT R74, R74, R3, RZ, 0x3c, !PT ;  /* 0x000000034a4a7212 */ /* 0x000fe600078e3cff */
[----:B------:R-:W-:Y:S05]  /*8490*/  @P0 BRA `(.L_x_132) ;  /* 0xffffffdc00240947 */ /* 0x000fea000383ffff */
[----:B------:R-:W-:-:S09]  /*84a0*/  UISETP.NE.AND UP0, UPT, UR49, URZ, UPT ;  /* 0x000000ff3100728c */ /* 0x000fd2000bf05270 */
[----:B------:R-:W-:Y:S05]  /*84b0*/  BRA.U !UP0, `(.L_x_133) ;  /* 0x0000000108487547 */ /* 0x000fea000b800000 */
[----:B------:R-:W3:Y:S02]  /*84c0*/  LDCU.64 UR4, c[0x0][0x890] ;  /* 0x00011200ff0477ac */ /* 0x000ee40008000a00 */
[----:B---3--:R-:W-:-:S04]  /*84d0*/  UISETP.NE.U32.AND UP0, UPT, UR4, URZ, UPT ;  /* 0x000000ff0400728c */ /* 0x008fc8000bf05070 */
[----:B------:R-:W-:-:S09]  /*84e0*/  UISETP.NE.AND.EX UP0, UPT, UR5, URZ, UPT, UP0 ;  /* 0x000000ff0500728c */ /* 0x000fd2000bf05300 */
[----:B------:R-:W-:Y:S05]  /*84f0*/  BRA.U UP0, `(.L_x_134) ;  /* 0x00000001000c7547 */ /* 0x000fea000b800000 */
[----:B------:R-:W-:-:S13]  /*8500*/  FSETP.NEU.AND P0, PT, R35, RZ, PT ;  /* 0x000000ff2300720b */ /* 0x000fda0003f0d000 */
[----:B------:R-:W-:Y:S05]  /*8510*/  @!P0 EXIT ;  /* 0x000000000000894d */ /* 0x000fea0003800000 */
[----:B------:R-:W-:Y:S05]  /*8520*/  BRA `(.L_x_133) ;  /* 0x00000000002c7947 */ /* 0x000fea0003800000 */
.L_x_134:
[----:B------:R-:W-:Y:S01]  /*8530*/  ISETP.NE.AND P0, PT, R80, RZ, PT ;  /* 0x000000ff5000720c */ /* 0x000fe20003f05270 */
[----:B------:R-:W-:-:S12]  /*8540*/  BSSY.RECONVERGENT B0, `(.L_x_133) ;  /* 0x0000009000007945 */ /* 0x000fd80003800200 */
[----:B------:R-:W-:Y:S05]  /*8550*/  @P0 BRA `(.L_x_135) ;  /* 0x0000000000140947 */ /* 0x000fea0003800000 */
[----:B------:R-:W3:Y:S02]  /*8560*/  LDCU.64 UR4, c[0x0][0x888] ;  /* 0x00011100ff0477ac */ /* 0x000ee40008000a00 */
[----:B---3--:R-:W-:-:S04]  /*8570*/  ISETP.NE.U32.AND P0, PT, RZ, UR4, PT ;  /* 0x00000004ff007c0c */ /* 0x008fc8000bf05070 */
[----:B------:R-:W-:-:S13]  /*8580*/  ISETP.NE.AND.EX P0, PT, RZ, UR5, PT, P0 ;  /* 0x00000005ff007c0c */ /* 0x000fda000bf05300 */
[----:B------:R-:W-:Y:S05]  /*8590*/  @!P0 EXIT ;  /* 0x000000000000894d */ /* 0x000fea0003800000 */
[----:B------:R-:W-:Y:S05]  /*85a0*/  BRA `(.L_x_136) ;  /* 0x0000000000087947 */ /* 0x000fea0003800000 */
.L_x_135:
[----:B------:R-:W-:-:S13]  /*85b0*/  FSETP.NEU.AND P0, PT, R35, RZ, PT ;  /* 0x000000ff2300720b */ /* 0x000fda0003f0d000 */
[----:B------:R-:W-:Y:S05]  /*85c0*/  @!P0 EXIT ;  /* 0x000000000000894d */ /* 0x000fea0003800000 */
.L_x_136:
[----:B------:R-:W-:Y:S05]  /*85d0*/  BSYNC.RECONVERGENT B0 ;  /* 0x0000000000007941 */ /* 0x000fea0003800200 */
.L_x_133:
[----:B------:R-:W-:Y:S01]  /*85e0*/  ULEA UR4, UR53, UR50, 0x3 ;  /* 0x0000003235047291 */ /* 0x000fe2000f8e18ff */
[----:B------:R-:W-:-:S04]  /*85f0*/  DEPBAR.LE SB0, 0x0 ;  /* 0x000080000000791a */ /* 0x000fc80000000000 */
[----:B------:R-:W-:-:S04]  /*8600*/  UIADD3 UR4, UPT, UPT, UR4, 0x1b8, URZ ;  /* 0x000001b804047890 */ /* 0x000fc8000fffe0ff */
[----:B------:R-:W-:-:S09]  /*8610*/  UPRMT UR4, UR45, 0x654, UR4 ;  /* 0x000006542d047896 */ /* 0x000fd20008000004 */
[----:B------:R-:W-:Y:S01]  /*8620*/  SYNCS.ARRIVE.TRANS64.RED.A1T0 RZ, [UR4], RZ ;  /* 0x000000ffffff79a7 */ /* 0x000fe20008100404 */
[----:B------:R-:W-:Y:S05]  /*8630*/  EXIT ;  /* 0x000000000000794d */ /* 0x000fea0003800000 */
.L_x_25:
[----:B------:R-:W-:Y:S07]  /*8640*/  MOV R3, UR29 ;  /* 0x0000001d00037c02 */ /* 0x000fee0008000f00 */
.L_x_137:
[----:B--2---:R2:W3:Y:S02]  /*8650*/  SYNCS.PHASECHK.TRANS64.TRYWAIT P0, [R3+URZ+0xd0], R6 ;  /* 0x0000d006030075a7 */ /* 0x0044e400080011ff */
[----:B---3--:R-:W-:Y:S05]  /*8660*/  @!P0 NANOSLEEP.SYNCS 0x989680 ;  /* 0x009896800000895d */ /* 0x008fea0003900000 */
[----:B------:R-:W3:Y:S02]  /*8670*/  @!P0 SYNCS.PHASECHK.TRANS64 P0, [R3+URZ+0xd0], R6 ;  /* 0x0000d006030085a7 */ /* 0x000ee400080010ff */
[----:B---3--:R-:W-:Y:S05]  /*8680*/  @!P0 BRA `(.L_x_137) ;  /* 0xfffffffc00f08947 */ /* 0x008fea000383ffff */
[----:B------:R-:W-:Y:S05]  /*8690*/  BRA `(.L_x_24) ;  /* 0xffffff9400d07947 */ /* 0x000fea000383ffff */
.L_x_32:
[----:B------:R-:W-:Y:S07]  /*86a0*/  MOV R3, UR33 ;  /* 0x0000002100037c02 */ /* 0x000fee0008000f00 */
.L_x_138:
[----:B--2---:R2:W1:Y:S02]  /*86b0*/  SYNCS.PHASECHK.TRANS64.TRYWAIT P0, [R3+URZ+0xd0], R6 ;  /* 0x0000d006030075a7 */ /* 0x00446400080011ff */
[----:B-1----:R-:W-:Y:S05]  /*86c0*/  @!P0 NANOSLEEP.SYNCS 0x989680 ;  /* 0x009896800000895d */ /* 0x002fea0003900000 */
[----:B------:R-:W1:Y:S02]  /*86d0*/  @!P0 SYNCS.PHASECHK.TRANS64 P0, [R3+URZ+0xd0], R6 ;  /* 0x0000d006030085a7 */ /* 0x000e6400080010ff */
[----:B-1----:R-:W-:Y:S05]  /*86e0*/  @!P0 BRA `(.L_x_138) ;  /* 0xfffffffc00f08947 */ /* 0x002fea000383ffff */
[----:B------:R-:W-:Y:S05]  /*86f0*/  BRA `(.L_x_31) ;  /* 0xffffff9c00107947 */ /* 0x000fea000383ffff */
.L_x_37:
[----:B-1----:R-:W-:-:S07]  /*8700*/  MOV R2, UR37 ;  /* 0x0000002500027c02 */ /* 0x002fce0008000f00 */
.L_x_139:
[----:B-1----:R1:W3:Y:S02]  /*8710*/  SYNCS.PHASECHK.TRANS64.TRYWAIT P0, [R2+URZ+0x1e0], R3 ;  /* 0x0001e003020075a7 */ /* 0x0022e400080011ff */
[----:B---3--:R-:W-:Y:S05]  /*8720*/  @!P0 NANOSLEEP.SYNCS 0x989680 ;  /* 0x009896800000895d */ /* 0x008fea0003900000 */
[----:B------:R-:W3:Y:S02]  /*8730*/  @!P0 SYNCS.PHASECHK.TRANS64 P0, [R2+URZ+0x1e0], R3 ;  /* 0x0001e003020085a7 */ /* 0x000ee400080010ff */
[----:B---3--:R-:W-:Y:S05]  /*8740*/  @!P0 BRA `(.L_x_139) ;  /* 0xfffffffc00f08947 */ /* 0x008fea000383ffff */
[----:B------:R-:W-:Y:S05]  /*8750*/  BRA `(.L_x_140) ;  /* 0xffffffa000007947 */ /* 0x000fea000383ffff */
.L_x_41:
[----:B------:R-:W-:-:S07]  /*8760*/  MOV R0, UR4 ;  /* 0x0000000400007c02 */ /* 0x000fce0008000f00 */
.L_x_141:
[----:B-1----:R1:W2:Y:S02]  /*8770*/  SYNCS.PHASECHK.TRANS64.TRYWAIT P0, [R0+URZ], R3 ;  /* 0x00000003000075a7 */ /* 0x0022a400080011ff */
[----:B--2---:R-:W-:Y:S05]  /*8780*/  @!P0 NANOSLEEP.SYNCS 0x989680 ;  /* 0x009896800000895d */ /* 0x004fea0003900000 */
[----:B------:R-:W2:Y:S02]  /*8790*/  @!P0 SYNCS.PHASECHK.TRANS64 P0, [R0+URZ], R3 ;  /* 0x00000003000085a7 */ /* 0x000ea400080010ff */
[----:B--2---:R-:W-:Y:S05]  /*87a0*/  @!P0 BRA `(.L_x_141) ;  /* 0xfffffffc00f08947 */ /* 0x004fea000383ffff */
[----:B------:R-:W-:Y:S05]  /*87b0*/  BRA `(.L_x_142) ;  /* 0xffffffa400507947 */ /* 0x000fea000383ffff */
.L_x_42:
[----:B------:R-:W-:-:S07]  /*87c0*/  MOV R0, UR4 ;  /* 0x0000000400007c02 */ /* 0x000fce0008000f00 */
.L_x_143:
[----:B-1----:R1:W2:Y:S02]  /*87d0*/  SYNCS.PHASECHK.TRANS64.TRYWAIT P0, [R0+URZ], R3 ;  /* 0x00000003000075a7 */ /* 0x0022a400080011ff */
[----:B--2---:R-:W-:Y:S05]  /*87e0*/  @!P0 NANOSLEEP.SYNCS 0x989680 ;  /* 0x009896800000895d */ /* 0x004fea0003900000 */
[----:B------:R-:W2:Y:S02]  /*87f0*/  @!P0 SYNCS.PHASECHK.TRANS64 P0, [R0+URZ], R3 ;  /* 0x00000003000085a7 */ /* 0x000ea400080010ff */
[----:B--2---:R-:W-:Y:S05]  /*8800*/  @!P0 BRA `(.L_x_143) ;  /* 0xfffffffc00f08947 */ /* 0x004fea000383ffff */
[----:B------:R-:W-:Y:S05]  /*8810*/  BRA `(.L_x_144) ;  /* 0xffffffa4005c7947 */ /* 0x000fea000383ffff */
.L_x_43:
[----:B------:R-:W-:-:S07]  /*8820*/  MOV R0, UR4 ;  /* 0x0000000400007c02 */ /* 0x000fce0008000f00 */
.L_x_145:
[----:B-1----:R1:W2:Y:S02]  /*8830*/  SYNCS.PHASECHK.TRANS64.TRYWAIT P0, [R0+URZ], R3 ;  /* 0x00000003000075a7 */ /* 0x0022a400080011ff */
[----:B--2---:R-:W-:Y:S05]  /*8840*/  @!P0 NANOSLEEP.SYNCS 0x989680 ;  /* 0x009896800000895d */ /* 0x004fea0003900000 */
[----:B------:R-:W2:Y:S02]  /*8850*/  @!P0 SYNCS.PHASECHK.TRANS64 P0, [R0+URZ], R3 ;  /* 0x00000003000085a7 */ /* 0x000ea400080010ff */
[----:B--2---:R-:W-:Y:S05]  /*8860*/  @!P0 BRA `(.L_x_145) ;  /* 0xfffffffc00f08947 */ /* 0x004fea000383ffff */
[----:B------:R-:W-:Y:S05]  /*8870*/  BRA `(.L_x_146) ;  /* 0xffffffa400687947 */ /* 0x000fea000383ffff */
.L_x_44:
[----:B------:R-:W-:-:S07]  /*8880*/  MOV R0, UR4 ;  /* 0x0000000400007c02 */ /* 0x000fce0008000f00 */
.L_x_147:
[----:B-1----:R1:W2:Y:S02]  /*8890*/  SYNCS.PHASECHK.TRANS64.TRYWAIT P0, [R0+URZ], R3 ;  /* 0x00000003000075a7 */ /* 0x0022a400080011ff */
[----:B--2---:R-:W-:Y:S05]  /*88a0*/  @!P0 NANOSLEEP.SYNCS 0x989680 ;  /* 0x009896800000895d */ /* 0x004fea0003900000 */
[----:B------:R-:W2:Y:S02]  /*88b0*/  @!P0 SYNCS.PHASECHK.TRANS64 P0, [R0+URZ], R3 ;  /* 0x00000003000085a7 */ /* 0x000ea400080010ff */
[----:B--2---:R-:W-:Y:S05]  /*88c0*/  @!P0 BRA `(.L_x_147) ;  /* 0xfffffffc00f08947 */ /* 0x004fea000383ffff */
[----:B------:R-:W-:Y:S05]  /*88d0*/  BRA `(.L_x_148) ;  /* 0xffffffa400747947 */ /* 0x000fea000383ffff */
.L_x_45:
[----:B------:R-:W-:-:S07]  /*88e0*/  MOV R0, UR4 ;  /* 0x0000000400007c02 */ /* 0x000fce0008000f00 */
.L_x_149:
[----:B-1----:R1:W2:Y:S02]  /*88f0*/  SYNCS.PHASECHK.TRANS64.TRYWAIT P0, [R0+URZ], R3 ;  /* 0x00000003000075a7 */ /* 0x0022a400080011ff */
[----:B--2---:R-:W-:Y:S05]  /*8900*/  @!P0 NANOSLEEP.SYNCS 0x989680 ;  /* 0x009896800000895d */ /* 0x004fea0003900000 */
[----:B------:R-:W2:Y:S02]  /*8910*/  @!P0 SYNCS.PHASECHK.TRANS64 P0, [R0+URZ], R3 ;  /* 0x00000003000085a7 */ /* 0x000ea400080010ff */
[----:B--2---:R-:W-:Y:S05]  /*8920*/  @!P0 BRA `(.L_x_149) ;  /* 0xfffffffc00f08947 */ /* 0x004fea000383ffff */
[----:B------:R-:W-:Y:S05]  /*8930*/  BRA `(.L_x_150) ;  /* 0xffffffa400807947 */ /* 0x000fea000383ffff */
.L_x_46:
[----:B------:R-:W-:-:S07]  /*8940*/  MOV R0, UR4 ;  /* 0x0000000400007c02 */ /* 0x000fce0008000f00 */
.L_x_151:
[----:B-1----:R1:W2:Y:S02]  /*8950*/  SYNCS.PHASECHK.TRANS64.TRYWAIT P0, [R0+URZ], R3 ;  /* 0x00000003000075a7 */ /* 0x0022a400080011ff */
[----:B--2---:R-:W-:Y:S05]  /*8960*/  @!P0 NANOSLEEP.SYNCS 0x989680 ;  /* 0x009896800000895d */ /* 0x004fea0003900000 */
[----:B------:R-:W2:Y:S02]  /*8970*/  @!P0 SYNCS.PHASECHK.TRANS64 P0, [R0+URZ], R3 ;  /* 0x00000003000085a7 */ /* 0x000ea400080010ff */
[----:B--2---:R-:W-:Y:S05]  /*8980*/  @!P0 BRA `(.L_x_151) ;  /* 0xfffffffc00f08947 */ /* 0x004fea000383ffff */
[----:B------:R-:W-:Y:S05]  /*8990*/  BRA `(.L_x_152) ;  /* 0xffffffa4008c7947 */ /* 0x000fea000383ffff */
.L_x_47:
[----:B------:R-:W-:-:S07]  /*89a0*/  MOV R0, UR4 ;  /* 0x0000000400007c02 */ /* 0x000fce0008000f00 */
.L_x_153:
[----:B-1----:R1:W2:Y:S02]  /*89b0*/  SYNCS.PHASECHK.TRANS64.TRYWAIT P0, [R0+URZ], R3 ;  /* 0x00000003000075a7 */ /* 0x0022a400080011ff */
[----:B--2---:R-:W-:Y:S05]  /*89c0*/  @!P0 NANOSLEEP.SYNCS 0x989680 ;  /* 0x009896800000895d */ /* 0x004fea0003900000 */
[----:B------:R-:W2:Y:S02]  /*89d0*/  @!P0 SYNCS.PHASECHK.TRANS64 P0, [R0+URZ], R3 ;  /* 0x00000003000085a7 */ /* 0x000ea400080010ff */
[----:B--2---:R-:W-:Y:S05]  /*89e0*/  @!P0 BRA `(.L_x_153) ;  /* 0xfffffffc00f08947 */ /* 0x004fea000383ffff */
[----:B------:R-:W-:Y:S05]  /*89f0*/  BRA `(.L_x_154) ;  /* 0xffffffa400987947 */ /* 0x000fea000383ffff */
.L_x_48:
[----:B------:R-:W-:-:S07]  /*8a00*/  MOV R0, UR4 ;  /* 0x0000000400007c02 */ /* 0x000fce0008000f00 */
.L_x_155:
[----:B-1----:R1:W2:Y:S02]  /*8a10*/  SYNCS.PHASECHK.TRANS64.TRYWAIT P0, [R0+URZ], R3 ;  /* 0x00000003000075a7 */ /* 0x0022a400080011ff */
[----:B--2---:R-:W-:Y:S05]  /*8a20*/  @!P0 NANOSLEEP.SYNCS 0x989680 ;  /* 0x009896800000895d */ /* 0x004fea0003900000 */
[----:B------:R-:W2:Y:S02]  /*8a30*/  @!P0 SYNCS.PHASECHK.TRANS64 P0, [R0+URZ], R3 ;  /* 0x00000003000085a7 */ /* 0x000ea400080010ff */
[----:B--2---:R-:W-:Y:S05]  /*8a40*/  @!P0 BRA `(.L_x_155) ;  /* 0xfffffffc00f08947 */ /* 0x004fea000383ffff */
[----:B------:R-:W-:Y:S05]  /*8a50*/  BRA `(.L_x_156) ;  /* 0xffffffa400a47947 */ /* 0x000fea000383ffff */
.L_x_49:
[----:B------:R-:W-:-:S07]  /*8a60*/  MOV R0, UR4 ;  /* 0x0000000400007c02 */ /* 0x000fce0008000f00 */
.L_x_157:
[----:B-1----:R1:W2:Y:S02]  /*8a70*/  SYNCS.PHASECHK.TRANS64.TRYWAIT P0, [R0+URZ], R3 ;  /* 0x00000003000075a7 */ /* 0x0022a400080011ff */
[----:B--2---:R-:W-:Y:S05]  /*8a80*/  @!P0 NANOSLEEP.SYNCS 0x989680 ;  /* 0x009896800000895d */ /* 0x004fea0003900000 */
[----:B------:R-:W2:Y:S02]  /*8a90*/  @!P0 SYNCS.PHASECHK.TRANS64 P0, [R0+URZ], R3 ;  /* 0x00000003000085a7 */ /* 0x000ea400080010ff */
[----:B--2---:R-:W-:Y:S05]  /*8aa0*/  @!P0 BRA `(.L_x_157) ;  /* 0xfffffffc00f08947 */ /* 0x004fea000383ffff */
[----:B------:R-:W-:Y:S05]  /*8ab0*/  BRA `(.L_x_158) ;  /* 0xffffffa400b07947 */ /* 0x000fea000383ffff */
.L_x_50:
[----:B------:R-:W-:-:S07]  /*8ac0*/  MOV R0, UR4 ;  /* 0x0000000400007c02 */ /* 0x000fce0008000f00 */
.L_x_159:
[----:B-1----:R1:W2:Y:S02]  /*8ad0*/  SYNCS.PHASECHK.TRANS64.TRYWAIT P0, [R0+URZ], R3 ;  /* 0x00000003000075a7 */ /* 0x0022a400080011ff */
[----:B--2---:R-:W-:Y:S05]  /*8ae0*/  @!P0 NANOSLEEP.SYNCS 0x989680 ;  /* 0x009896800000895d */ /* 0x004fea0003900000 */
[----:B------:R-:W2:Y:S02]  /*8af0*/  @!P0 SYNCS.PHASECHK.TRANS64 P0, [R0+URZ], R3 ;  /* 0x00000003000085a7 */ /* 0x000ea400080010ff */
[----:B--2---:R-:W-:Y:S05]  /*8b00*/  @!P0 BRA `(.L_x_159) ;  /* 0xfffffffc00f08947 */ /* 0x004fea000383ffff */
[----:B------:R-:W-:Y:S05]  /*8b10*/  BRA `(.L_x_160) ;  /* 0xffffffa400bc7947 */ /* 0x000fea000383ffff */
.L_x_51:
[----:B------:R-:W-:-:S07]  /*8b20*/  MOV R0, UR4 ;  /* 0x0000000400007c02 */ /* 0x000fce0008000f00 */
.L_x_161:
[----:B-1----:R1:W2:Y:S02]  /*8b30*/  SYNCS.PHASECHK.TRANS64.TRYWAIT P0, [R0+URZ], R3 ;  /* 0x00000003000075a7 */ /* 0x0022a400080011ff */
[----:B--2---:R-:W-:Y:S05]  /*8b40*/  @!P0 NANOSLEEP.SYNCS 0x989680 ;  /* 0x009896800000895d */ /* 0x004fea0003900000 */
[----:B------:R-:W2:Y:S02]  /*8b50*/  @!P0 SYNCS.PHASECHK.TRANS64 P0, [R0+URZ], R3 ;  /* 0x00000003000085a7 */ /* 0x000ea400080010ff */
[----:B--2---:R-:W-:Y:S05]  /*8b60*/  @!P0 BRA `(.L_x_161) ;  /* 0xfffffffc00f08947 */ /* 0x004fea000383ffff */
[----:B------:R-:W-:Y:S05]  /*8b70*/  BRA `(.L_x_162) ;  /* 0xffffffa400c87947 */ /* 0x000fea000383ffff */
.L_x_52:
[----:B------:R-:W-:-:S07]  /*8b80*/  MOV R0, UR4 ;  /* 0x0000000400007c02 */ /* 0x000fce0008000f00 */
.L_x_163:
[----:B-1----:R1:W2:Y:S02]  /*8b90*/  SYNCS.PHASECHK.TRANS64.TRYWAIT P0, [R0+URZ], R3 ;  /* 0x00000003000075a7 */ /* 0x0022a400080011ff */
[----:B--2---:R-:W-:Y:S05]  /*8ba0*/  @!P0 NANOSLEEP.SYNCS 0x989680 ;  /* 0x009896800000895d */ /* 0x004fea0003900000 */
[----:B------:R-:W2:Y:S02]  /*8bb0*/  @!P0 SYNCS.PHASECHK.TRANS64 P0, [R0+URZ], R3 ;  /* 0x00000003000085a7 */ /* 0x000ea400080010ff */
[----:B--2---:R-:W-:Y:S05]  /*8bc0*/  @!P0 BRA `(.L_x_163) ;  /* 0xfffffffc00f08947 */ /* 0x004fea000383ffff */
[----:B------:R-:W-:Y:S05]  /*8bd0*/  BRA `(.L_x_164) ;  /* 0xffffffa400d47947 */ /* 0x000fea000383ffff */
.L_x_53:
[----:B------:R-:W-:-:S07]  /*8be0*/  MOV R0, UR4 ;  /* 0x0000000400007c02 */ /* 0x000fce0008000f00 */
.L_x_165:
[----:B-1----:R1:W2:Y:S02]  /*8bf0*/  SYNCS.PHASECHK.TRANS64.TRYWAIT P0, [R0+URZ], R3 ;  /* 0x00000003000075a7 */ /* 0x0022a400080011ff */
[----:B--2---:R-:W-:Y:S05]  /*8c00*/  @!P0 NANOSLEEP.SYNCS 0x989680 ;  /* 0x009896800000895d */ /* 0x004fea0003900000 */
[----:B------:R-:W2:Y:S02]  /*8c10*/  @!P0 SYNCS.PHASECHK.TRANS64 P0, [R0+URZ], R3 ;  /* 0x00000003000085a7 */ /* 0x000ea400080010ff */
[----:B--2---:R-:W-:Y:S05]  /*8c20*/  @!P0 BRA `(.L_x_165) ;  /* 0xfffffffc00f08947 */ /* 0x004fea000383ffff */
[----:B------:R-:W-:Y:S05]  /*8c30*/  BRA `(.L_x_166) ;  /* 0xffffffa400e07947 */ /* 0x000fea000383ffff */
.L_x_54:
[----:B------:R-:W-:-:S07]  /*8c40*/  MOV R0, UR4 ;  /* 0x0000000400007c02 */ /* 0x000fce0008000f00 */
.L_x_167:
[----:B-1----:R1:W2:Y:S02]  /*8c50*/  SYNCS.PHASECHK.TRANS64.TRYWAIT P0, [R0+URZ], R3 ;  /* 0x00000003000075a7 */ /* 0x0022a400080011ff */
[----:B--2---:R-:W-:Y:S05]  /*8c60*/  @!P0 NANOSLEEP.SYNCS 0x989680 ;  /* 0x009896800000895d */ /* 0x004fea0003900000 */
[----:B------:R-:W2:Y:S02]  /*8c70*/  @!P0 SYNCS.PHASECHK.TRANS64 P0, [R0+URZ], R3 ;  /* 0x00000003000085a7 */ /* 0x000ea400080010ff */
[----:B--2---:R-:W-:Y:S05]  /*8c80*/  @!P0 BRA `(.L_x_167) ;  /* 0xfffffffc00f08947 */ /* 0x004fea000383ffff */
[----:B------:R-:W-:Y:S05]  /*8c90*/  BRA `(.L_x_168) ;  /* 0xffffffa400ec7947 */ /* 0x000fea000383ffff */
.L_x_55:
[----:B------:R-:W-:-:S07]  /*8ca0*/  MOV R0, UR4 ;  /* 0x0000000400007c02 */ /* 0x000fce0008000f00 */
.L_x_169:
[----:B-1----:R1:W2:Y:S02]  /*8cb0*/  SYNCS.PHASECHK.TRANS64.TRYWAIT P0, [R0+URZ], R3 ;  /* 0x00000003000075a7 */ /* 0x0022a400080011ff */
[----:B--2---:R-:W-:Y:S05]  /*8cc0*/  @!P0 NANOSLEEP.SYNCS 0x989680 ;  /* 0x009896800000895d */ /* 0x004fea0003900000 */
[----:B------:R-:W2:Y:S02]  /*8cd0*/  @!P0 SYNCS.PHASECHK.TRANS64 P0, [R0+URZ], R3 ;  /* 0x00000003000085a7 */ /* 0x000ea400080010ff */
[----:B--2---:R-:W-:Y:S05]  /*8ce0*/  @!P0 BRA `(.L_x_169) ;  /* 0xfffffffc00f08947 */ /* 0x004fea000383ffff */
[----:B------:R-:W-:Y:S05]  /*8cf0*/  BRA `(.L_x_170) ;  /* 0xffffffa400f87947 */ /* 0x000fea000383ffff */
.L_x_56:
[----:B------:R-:W-:-:S07]  /*8d00*/  MOV R0, UR4 ;  /* 0x0000000400007c02 */ /* 0x000fce0008000f00 */
.L_x_171:
[----:B-1----:R1:W2:Y:S02]  /*8d10*/  SYNCS.PHASECHK.TRANS64.TRYWAIT P0, [R0+URZ], R3 ;  /* 0x00000003000075a7 */ /* 0x0022a400080011ff */
[----:B--2---:R-:W-:Y:S05]  /*8d20*/  @!P0 NANOSLEEP.SYNCS 0x989680 ;  /* 0x009896800000895d */ /* 0x004fea0003900000 */
[----:B------:R-:W2:Y:S02]  /*8d30*/  @!P0 SYNCS.PHASECHK.TRANS64 P0, [R0+URZ], R3 ;  /* 0x00000003000085a7 */ /* 0x000ea400080010ff */
[----:B--2---:R-:W-:Y:S05]  /*8d40*/  @!P0 BRA `(.L_x_171) ;  /* 0xfffffffc00f08947 */ /* 0x004fea000383ffff */
[----:B------:R-:W-:Y:S05]  /*8d50*/  BRA `(.L_x_172) ;  /* 0xffffffa800047947 */ /* 0x000fea000383ffff */
.L_x_57:
[----:B------:R-:W-:-:S07]  /*8d60*/  MOV R0, UR4 ;  /* 0x0000000400007c02 */ /* 0x000fce0008000f00 */
.L_x_173:
[----:B-1----:R1:W2:Y:S02]  /*8d70*/  SYNCS.PHASECHK.TRANS64.TRYWAIT P0, [R0+URZ], R3 ;  /* 0x00000003000075a7 */ /* 0x0022a400080011ff */
[----:B--2---:R-:W-:Y:S05]  /*8d80*/  @!P0 NANOSLEEP.SYNCS 0x989680 ;  /* 0x009896800000895d */ /* 0x004fea0003900000 */
[----:B------:R-:W2:Y:S02]  /*8d90*/  @!P0 SYNCS.PHASECHK.TRANS64 P0, [R0+URZ], R3 ;  /* 0x00000003000085a7 */ /* 0x000ea400080010ff */
[----:B--2---:R-:W-:Y:S05]  /*8da0*/  @!P0 BRA `(.L_x_173) ;  /* 0xfffffffc00f08947 */ /* 0x004fea000383ffff */
[----:B------:R-:W-:Y:S05]  /*8db0*/  BRA `(.L_x_174) ;  /* 0xffffffa800107947 */ /* 0x000fea000383ffff */
.L_x_58:
[----:B------:R-:W-:-:S07]  /*8dc0*/  MOV R0, UR4 ;  /* 0x0000000400007c02 */ /* 0x000fce0008000f00 */
.L_x_175:
[----:B-1----:R1:W2:Y:S02]  /*8dd0*/  SYNCS.PHASECHK.TRANS64.TRYWAIT P0, [R0+URZ], R3 ;  /* 0x00000003000075a7 */ /* 0x0022a400080011ff */
[----:B--2---:R-:W-:Y:S05]  /*8de0*/  @!P0 NANOSLEEP.SYNCS 0x989680 ;  /* 0x009896800000895d */ /* 0x004fea0003900000 */
[----:B------:R-:W2:Y:S02]  /*8df0*/  @!P0 SYNCS.PHASECHK.TRANS64 P0, [R0+URZ], R3 ;  /* 0x00000003000085a7 */ /* 0x000ea400080010ff */
[----:B--2---:R-:W-:Y:S05]  /*8e00*/  @!P0 BRA `(.L_x_175) ;  /* 0xfffffffc00f08947 */ /* 0x004fea000383ffff */
[----:B------:R-:W-:Y:S05]  /*8e10*/  BRA `(.L_x_176) ;  /* 0xffffffa8001c7947 */ /* 0x000fea000383ffff */
.L_x_59:
[----:B------:R-:W-:-:S07]  /*8e20*/  MOV R0, UR4 ;  /* 0x0000000400007c02 */ /* 0x000fce0008000f00 */
.L_x_177:
[----:B-1----:R1:W2:Y:S02]  /*8e30*/  SYNCS.PHASECHK.TRANS64.TRYWAIT P0, [R0+URZ], R3 ;  /* 0x00000003000075a7 */ /* 0x0022a400080011ff */
[----:B--2---:R-:W-:Y:S05]  /*8e40*/  @!P0 NANOSLEEP.SYNCS 0x989680 ;  /* 0x009896800000895d */ /* 0x004fea0003900000 */
[----:B------:R-:W2:Y:S02]  /*8e50*/  @!P0 SYNCS.PHASECHK.TRANS64 P0, [R0+URZ], R3 ;  /* 0x00000003000085a7 */ /* 0x000ea400080010ff */
[----:B--2---:R-:W-:Y:S05]  /*8e60*/  @!P0 BRA `(.L_x_177) ;  /* 0xfffffffc00f08947 */ /* 0x004fea000383ffff */
[----:B------:R-:W-:Y:S05]  /*8e70*/  BRA `(.L_x_178) ;  /* 0xffffffa800287947 */ /* 0x000fea000383ffff */
.L_x_60:
[----:B------:R-:W-:-:S07]  /*8e80*/  MOV R0, UR4 ;  /* 0x0000000400007c02 */ /* 0x000fce0008000f00 */
.L_x_179:
[----:B-1----:R1:W2:Y:S02]  /*8e90*/  SYNCS.PHASECHK.TRANS64.TRYWAIT P0, [R0+URZ], R3 ;  /* 0x00000003000075a7 */ /* 0x0022a400080011ff */
[----:B--2---:R-:W-:Y:S05]  /*8ea0*/  @!P0 NANOSLEEP.SYNCS 0x989680 ;  /* 0x009896800000895d */ /* 0x004fea0003900000 */
[----:B------:R-:W2:Y:S02]  /*8eb0*/  @!P0 SYNCS.PHASECHK.TRANS64 P0, [R0+URZ], R3 ;  /* 0x00000003000085a7 */ /* 0x000ea400080010ff */
[----:B--2---:R-:W-:Y:S05]  /*8ec0*/  @!P0 BRA `(.L_x_179) ;  /* 0xfffffffc00f08947 */ /* 0x004fea000383ffff */
[----:B------:R-:W-:Y:S05]  /*8ed0*/  BRA `(.L_x_180) ;  /* 0xffffffa800347947 */ /* 0x000fea000383ffff */
.L_x_61:
[----:B------:R-:W-:-:S07]  /*8ee0*/  MOV R0, UR4 ;  /* 0x0000000400007c02 */ /* 0x000fce0008000f00 */
.L_x_181:
[----:B-1----:R1:W2:Y:S02]  /*8ef0*/  SYNCS.PHASECHK.TRANS64.TRYWAIT P0, [R0+URZ], R3 ;  /* 0x00000003000075a7 */ /* 0x0022a400080011ff */
[----:B--2---:R-:W-:Y:S05]  /*8f00*/  @!P0 NANOSLEEP.SYNCS 0x989680 ;  /* 0x009896800000895d */ /* 0x004fea0003900000 */
[----:B------:R-:W2:Y:S02]  /*8f10*/  @!P0 SYNCS.PHASECHK.TRANS64 P0, [R0+URZ], R3 ;  /* 0x00000003000085a7 */ /* 0x000ea400080010ff */
[----:B--2---:R-:W-:Y:S05]  /*8f20*/  @!P0 BRA `(.L_x_181) ;  /* 0xfffffffc00f08947 */ /* 0x004fea000383ffff */
[----:B------:R-:W-:Y:S05]  /*8f30*/  BRA `(.L_x_182) ;  /* 0xffffffa800407947 */ /* 0x000fea000383ffff */
.L_x_62:
[----:B------:R-:W-:-:S07]  /*8f40*/  MOV R0, UR4 ;  /* 0x0000000400007c02 */ /* 0x000fce0008000f00 */
.L_x_183:
[----:B-1----:R1:W2:Y:S02]  /*8f50*/  SYNCS.PHASECHK.TRANS64.TRYWAIT P0, [R0+URZ], R3 ;  /* 0x00000003000075a7 */ /* 0x0022a400080011ff */
[----:B--2---:R-:W-:Y:S05]  /*8f60*/  @!P0 NANOSLEEP.SYNCS 0x989680 ;  /* 0x009896800000895d */ /* 0x004fea0003900000 */
[----:B------:R-:W2:Y:S02]  /*8f70*/  @!P0 SYNCS.PHASECHK.TRANS64 P0, [R0+URZ], R3 ;  /* 0x00000003000085a7 */ /* 0x000ea400080010ff */
[----:B--2---:R-:W-:Y:S05]  /*8f80*/  @!P0 BRA `(.L_x_183) ;  /* 0xfffffffc00f08947 */ /* 0x004fea000383ffff */
[----:B------:R-:W-:Y:S05]  /*8f90*/  BRA `(.L_x_184) ;  /* 0xffffffa8004c7947 */ /* 0x000fea000383ffff */
.L_x_63:
[----:B------:R-:W-:-:S07]  /*8fa0*/  MOV R0, UR4 ;  /* 0x0000000400007c02 */ /* 0x000fce0008000f00 */
.L_x_185:
[----:B-1----:R1:W2:Y:S02]  /*8fb0*/  SYNCS.PHASECHK.TRANS64.TRYWAIT P0, [R0+URZ], R3 ;  /* 0x00000003000075a7 */ /* 0x0022a400080011ff */
[----:B--2---:R-:W-:Y:S05]  /*8fc0*/  @!P0 NANOSLEEP.SYNCS 0x989680 ;  /* 0x009896800000895d */ /* 0x004fea0003900000 */
[----:B------:R-:W2:Y:S02]  /*8fd0*/  @!P0 SYNCS.PHASECHK.TRANS64 P0, [R0+URZ], R3 ;  /* 0x00000003000085a7 */ /* 0x000ea400080010ff */
[----:B--2---:R-:W-:Y:S05]  /*8fe0*/  @!P0 BRA `(.L_x_185) ;  /* 0xfffffffc00f08947 */ /* 0x004fea000383ffff */
[----:B------:R-:W-:Y:S05]  /*8ff0*/  BRA `(.L_x_186) ;  /* 0xffffffa800587947 */ /* 0x000fea000383ffff */
.L_x_64:
[----:B------:R-:W-:-:S07]  /*9000*/  MOV R0, UR4 ;  /* 0x0000000400007c02 */ /* 0x000fce0008000f00 */
.L_x_187:
[----:B-1----:R1:W2:Y:S02]  /*9010*/  SYNCS.PHASECHK.TRANS64.TRYWAIT P0, [R0+URZ], R3 ;  /* 0x00000003000075a7 */ /* 0x0022a400080011ff */
[----:B--2---:R-:W-:Y:S05]  /*9020*/  @!P0 NANOSLEEP.SYNCS 0x989680 ;  /* 0x009896800000895d */ /* 0x004fea0003900000 */
[----:B------:R-:W2:Y:S02]  /*9030*/  @!P0 SYNCS.PHASECHK.TRANS64 P0, [R0+URZ], R3 ;  /* 0x00000003000085a7 */ /* 0x000ea400080010ff */
[----:B--2---:R-:W-:Y:S05]  /*9040*/  @!P0 BRA `(.L_x_187) ;  /* 0xfffffffc00f08947 */ /* 0x004fea000383ffff */
[----:B------:R-:W-:Y:S05]  /*9050*/  BRA `(.L_x_188) ;  /* 0xffffffa800647947 */ /* 0x000fea000383ffff */
.L_x_65:
[----:B------:R-:W-:-:S07]  /*9060*/  MOV R0, UR4 ;  /* 0x0000000400007c02 */ /* 0x000fce0008000f00 */
.L_x_189:
[----:B-1----:R1:W2:Y:S02]  /*9070*/  SYNCS.PHASECHK.TRANS64.TRYWAIT P0, [R0+URZ], R3 ;  /* 0x00000003000075a7 */ /* 0x0022a400080011ff */
[----:B--2---:R-:W-:Y:S05]  /*9080*/  @!P0 NANOSLEEP.SYNCS 0x989680 ;  /* 0x009896800000895d */ /* 0x004fea0003900000 */
[----:B------:R-:W2:Y:S02]  /*9090*/  @!P0 SYNCS.PHASECHK.TRANS64 P0, [R0+URZ], R3 ;  /* 0x00000003000085a7 */ /* 0x000ea400080010ff */
[----:B--2---:R-:W-:Y:S05]  /*90a0*/  @!P0 BRA `(.L_x_189) ;  /* 0xfffffffc00f08947 */ /* 0x004fea000383ffff */
[----:B------:R-:W-:Y:S05]  /*90b0*/  BRA `(.L_x_190) ;  /* 0xffffffa800707947 */ /* 0x000fea000383ffff */
.L_x_68:
[----:B------:R-:W-:-:S07]  /*90c0*/  MOV R4, UR45 ;  /* 0x0000002d00047c02 */ /* 0x000fce0008000f00 */
.L_x_191:
[----:B--2---:R2:W3:Y:S02]  /*90d0*/  SYNCS.PHASECHK.TRANS64.TRYWAIT P1, [R4+URZ+0x1e8], R7 ;  /* 0x0001e807040075a7 */ /* 0x0044e400080211ff */
[----:B---3--:R-:W-:Y:S05]  /*90e0*/  @!P1 NANOSLEEP.SYNCS 0x989680 ;  /* 0x009896800000995d */ /* 0x008fea0003900000 */
[----:B------:R-:W3:Y:S02]  /*90f0*/  @!P1 SYNCS.PHASECHK.TRANS64 P1, [R4+URZ+0x1e8], R7 ;  /* 0x0001e807040095a7 */ /* 0x000ee400080210ff */
[----:B---3--:R-:W-:Y:S05]  /*9100*/  @!P1 BRA `(.L_x_191) ;  /* 0xfffffffc00f09947 */ /* 0x008fea000383ffff */
[----:B------:R-:W-:Y:S05]  /*9110*/  BRA `(.L_x_192) ;  /* 0xffffffa800d47947 */ /* 0x000fea000383ffff */
.L_x_69:
[----:B--2---:R-:W-:-:S07]  /*9120*/  MOV R4, UR45 ;  /* 0x0000002d00047c02 */ /* 0x004fce0008000f00 */
.L_x_193:
[----:B--2---:R2:W3:Y:S02]  /*9130*/  SYNCS.PHASECHK.TRANS64.TRYWAIT P1, [R4+URZ+0x1e0], R5 ;  /* 0x0001e005040075a7 */ /* 0x0044e400080211ff */
[----:B---3--:R-:W-:Y:S05]  /*9140*/  @!P1 NANOSLEEP.SYNCS 0x989680 ;  /* 0x009896800000995d */ /* 0x008fea0003900000 */
[----:B------:R-:W3:Y:S02]  /*9150*/  @!P1 SYNCS.PHASECHK.TRANS64 P1, [R4+URZ+0x1e0], R5 ;  /* 0x0001e005040095a7 */ /* 0x000ee400080210ff */
[----:B---3--:R-:W-:Y:S05]  /*9160*/  @!P1 BRA `(.L_x_193) ;  /* 0xfffffffc00f09947 */ /* 0x008fea000383ffff */
[----:B------:R-:W-:Y:S05]  /*9170*/  BRA `(.L_x_194) ;  /* 0xffffffa800dc7947 */ /* 0x000fea000383ffff */
.L_x_77:
[----:B------:R-:W-:-:S07]  /*9180*/  MOV R0, UR7 ;  /* 0x0000000700007c02 */ /* 0x000fce0008000f00 */
.L_x_195:
[----:B---3--:R3:W4:Y:S02]  /*9190*/  SYNCS.PHASECHK.TRANS64.TRYWAIT P0, [R0+URZ+0x1e0], R3 ;  /* 0x0001e003000075a7 */ /* 0x00872400080011ff */
[----:B----4-:R-:W-:Y:S05]  /*91a0*/  @!P0 NANOSLEEP.SYNCS 0x989680 ;  /* 0x009896800000895d */ /* 0x010fea0003900000 */
[----:B------:R-:W4:Y:S02]  /*91b0*/  @!P0 SYNCS.PHASECHK.TRANS64 P0, [R0+URZ+0x1e0], R3 ;  /* 0x0001e003000085a7 */ /* 0x000f2400080010ff */
[----:B----4-:R-:W-:Y:S05]  /*91c0*/  @!P0 BRA `(.L_x_195) ;  /* 0xfffffffc00f08947 */ /* 0x010fea000383ffff */
[----:B------:R-:W-:Y:S05]  /*91d0*/  BRA `(.L_x_196) ;  /* 0xffffffb000507947 */ /* 0x000fea000383ffff */
.L_x_78:
[----:B------:R-:W-:-:S07]  /*91e0*/  MOV R0, UR9 ;  /* 0x0000000900007c02 */ /* 0x000fce0008000f00 */
.L_x_197:
[----:B--2---:R2:W3:Y:S02]  /*91f0*/  SYNCS.PHASECHK.TRANS64.TRYWAIT P0, [R0+URZ+0x200], R3 ;  /* 0x00020003000075a7 */ /* 0x0044e400080011ff */
[----:B---3--:R-:W-:Y:S05]  /*9200*/  @!P0 NANOSLEEP.SYNCS 0x989680 ;  /* 0x009896800000895d */ /* 0x008fea0003900000 */
[----:B------:R-:W3:Y:S02]  /*9210*/  @!P0 SYNCS.PHASECHK.TRANS64 P0, [R0+URZ+0x200], R3 ;  /* 0x00020003000085a7 */ /* 0x000ee400080010ff */
[----:B---3--:R-:W-:Y:S05]  /*9220*/  @!P0 BRA `(.L_x_197) ;  /* 0xfffffffc00f08947 */ /* 0x008fea000383ffff */
[----:B------:R-:W-:Y:S05]  /*9230*/  BRA `(.L_x_198) ;  /* 0xffffffb000687947 */ /* 0x000fea000383ffff */
.L_x_81:
[----:B--2---:R-:W-:Y:S07]  /*9240*/  MOV R0, UR8 ;  /* 0x0000000800007c02 */ /* 0x004fee0008000f00 */
.L_x_199:
[----:B--2---:R2:W3:Y:S02]  /*9250*/  SYNCS.PHASECHK.TRANS64.TRYWAIT P0, [R0+URZ], R9 ;  /* 0x00000009000075a7 */ /* 0x0044e400080011ff */
[----:B---3--:R-:W-:Y:S05]  /*9260*/  @!P0 NANOSLEEP.SYNCS 0x989680 ;  /* 0x009896800000895d */ /* 0x008fea0003900000 */
[----:B------:R-:W3:Y:S02]  /*9270*/  @!P0 SYNCS.PHASECHK.TRANS64 P0, [R0+URZ], R9 ;  /* 0x00000009000085a7 */ /* 0x000ee400080010ff */
[----:B---3--:R-:W-:Y:S05]  /*9280*/  @!P0 BRA `(.L_x_199) ;  /* 0xfffffffc00f08947 */ /* 0x008fea000383ffff */
[----:B------:R-:W-:Y:S05]  /*9290*/  BRA `(.L_x_80) ;  /* 0xffffffb000987947 */ /* 0x000fea000383ffff */
.L_x_84:
[----:B------:R-:W-:-:S07]  /*92a0*/  MOV R0, UR5 ;  /* 0x0000000500007c02 */ /* 0x000fce0008000f00 */
.L_x_200:
[----:B--2---:R2:W4:Y:S02]  /*92b0*/  SYNCS.PHASECHK.TRANS64.TRYWAIT P0, [R0+URZ], R3 ;  /* 0x00000003000075a7 */ /* 0x00452400080011ff */
[----:B----4-:R-:W-:Y:S05]  /*92c0*/  @!P0 NANOSLEEP.SYNCS 0x989680 ;  /* 0x009896800000895d */ /* 0x010fea0003900000 */
[----:B------:R-:W4:Y:S02]  /*92d0*/  @!P0 SYNCS.PHASECHK.TRANS64 P0, [R0+URZ], R3 ;  /* 0x00000003000085a7 */ /* 0x000f2400080010ff */
[----:B----4-:R-:W-:Y:S05]  /*92e0*/  @!P0 BRA `(.L_x_200) ;  /* 0xfffffffc00f08947 */ /* 0x010fea000383ffff */
[----:B------:R-:W-:Y:S05]  /*92f0*/  BRA `(.L_x_201) ;  /* 0xffffffb4005c7947 */ /* 0x000fea000383ffff */
.L_x_85:
[----:B------:R-:W-:-:S07]  /*9300*/  MOV R0, UR6 ;  /* 0x0000000600007c02 */ /* 0x000fce0008000f00 */
.L_x_202:
[----:B--2---:R2:W4:Y:S02]  /*9310*/  SYNCS.PHASECHK.TRANS64.TRYWAIT P0, [R0+URZ], R3 ;  /* 0x00000003000075a7 */ /* 0x00452400080011ff */
[----:B----4-:R-:W-:Y:S05]  /*9320*/  @!P0 NANOSLEEP.SYNCS 0x989680 ;  /* 0x009896800000895d */ /* 0x010fea0003900000 */
[----:B------:R-:W4:Y:S02]  /*9330*/  @!P0 SYNCS.PHASECHK.TRANS64 P0, [R0+URZ], R3 ;  /* 0x00000003000085a7 */ /* 0x000f2400080010ff */
[----:B----4-:R-:W-:Y:S05]  /*9340*/  @!P0 BRA `(.L_x_202) ;  /* 0xfffffffc00f08947 */ /* 0x010fea000383ffff */
[----:B------:R-:W-:Y:S05]  /*9350*/  BRA `(.L_x_203) ;  /* 0xffffffb400687947 */ /* 0x000fea000383ffff */
.L_x_90:
[----:B------:R-:W-:Y:S07]  /*9360*/  MOV R3, UR15 ;  /* 0x0000000f00037c02 */ /* 0x000fee0008000f00 */
.L_x_204:
[----:B--2---:R2:W3:Y:S02]  /*9370*/  SYNCS.PHASECHK.TRANS64.TRYWAIT P2, [R3+URZ+0x1e0], R0 ;  /* 0x0001e000030075a7 */ /* 0x0044e400080411ff */
[----:B---3--:R-:W-:Y:S05]  /*9380*/  @!P2 NANOSLEEP.SYNCS 0x989680 ;  /* 0x009896800000a95d */ /* 0x008fea0003900000 */
[----:B------:R-:W3:Y:S02]  /*9390*/  @!P2 SYNCS.PHASECHK.TRANS64 P2, [R3+URZ+0x1e0], R0 ;  /* 0x0001e0000300a5a7 */ /* 0x000ee400080410ff */
[----:B---3--:R-:W-:Y:S05]  /*93a0*/  @!P2 BRA `(.L_x_204) ;  /* 0xfffffffc00f0a947 */ /* 0x008fea000383ffff */
[----:B------:R-:W-:Y:S05]  /*93b0*/  BRA `(.L_x_205) ;  /* 0xffffffb800f47947 */ /* 0x000fea000383ffff */
.L_x_93:
[----:B------:R-:W-:Y:S07]  /*93c0*/  MOV R0, UR15 ;  /* 0x0000000f00007c02 */ /* 0x000fee0008000f00 */
.L_x_206:
[----:B--2---:R2:W3:Y:S02]  /*93d0*/  SYNCS.PHASECHK.TRANS64.TRYWAIT P0, [R0+URZ+0x1d8], R3 ;  /* 0x0001d803000075a7 */ /* 0x0044e400080011ff */
[----:B---3--:R-:W-:Y:S05]  /*93e0*/  @!P0 NANOSLEEP.SYNCS 0x989680 ;  /* 0x009896800000895d */ /* 0x008fea0003900000 */
[----:B------:R-:W3:Y:S02]  /*93f0*/  @!P0 SYNCS.PHASECHK.TRANS64 P0, [R0+URZ+0x1d8], R3 ;  /* 0x0001d803000085a7 */ /* 0x000ee400080010ff */
[----:B---3--:R-:W-:Y:S05]  /*9400*/  @!P0 BRA `(.L_x_206) ;  /* 0xfffffffc00f08947 */ /* 0x008fea000383ffff */
[----:B------:R-:W-:Y:S05]  /*9410*/  BRA `(.L_x_92) ;  /* 0xffffffc000047947 */ /* 0x000fea000383ffff */
.L_x_96:
[----:B------:R-:W-:Y:S07]  /*9420*/  MOV R0, UR19 ;  /* 0x0000001300007c02 */ /* 0x000fee0008000f00 */
.L_x_207:
[----:B-1----:R1:W2:Y:S02]  /*9430*/  SYNCS.PHASECHK.TRANS64.TRYWAIT P0, [R0+URZ+0x1b8], R3 ;  /* 0x0001b803000075a7 */ /* 0x0022a400080011ff */
[----:B--2---:R-:W-:Y:S05]  /*9440*/  @!P0 NANOSLEEP.SYNCS 0x989680 ;  /* 0x009896800000895d */ /* 0x004fea0003900000 */
[----:B------:R-:W2:Y:S02]  /*9450*/  @!P0 SYNCS.PHASECHK.TRANS64 P0, [R0+URZ+0x1b8], R3 ;  /* 0x0001b803000085a7 */ /* 0x000ea400080010ff */
[----:B--2---:R-:W-:Y:S05]  /*9460*/  @!P0 BRA `(.L_x_207) ;  /* 0xfffffffc00f08947 */ /* 0x004fea000383ffff */
[----:B------:R-:W-:Y:S05]  /*9470*/  BRA `(.L_x_208) ;  /* 0xffffffc000bc7947 */ /* 0x000fea000383ffff */
.L_x_97:
[----:B------:R-:W-:Y:S07]  /*9480*/  MOV R3, UR17 ;  /* 0x0000001100037c02 */ /* 0x000fee0008000f00 */
.L_x_209:
[----:B-1----:R1:W2:Y:S02]  /*9490*/  SYNCS.PHASECHK.TRANS64.TRYWAIT P0, [R3+URZ+0x1b8], R12 ;  /* 0x0001b80c030075a7 */ /* 0x0022a400080011ff */
[----:B--2---:R-:W-:Y:S05]  /*94a0*/  @!P0 NANOSLEEP.SYNCS 0x989680 ;  /* 0x009896800000895d */ /* 0x004fea0003900000 */
[----:B------:R-:W2:Y:S02]  /*94b0*/  @!P0 SYNCS.PHASECHK.TRANS64 P0, [R3+URZ+0x1b8], R12 ;  /* 0x0001b80c030085a7 */ /* 0x000ea400080010ff */
[----:B--2---:R-:W-:Y:S05]  /*94c0*/  @!P0 BRA `(.L_x_209) ;  /* 0xfffffffc00f08947 */ /* 0x004fea000383ffff */
[----:B------:R-:W-:Y:S05]  /*94d0*/  BRA `(.L_x_210) ;  /* 0xffffffc400587947 */ /* 0x000fea000383ffff */
.L_x_99:
[----:B------:R-:W-:-:S07]  /*94e0*/  MOV R0, UR4 ;  /* 0x0000000400007c02 */ /* 0x000fce0008000f00 */
.L_x_211:
[----:B-1----:R1:W2:Y:S02]  /*94f0*/  SYNCS.PHASECHK.TRANS64.TRYWAIT P0, [R0+URZ], R3 ;  /* 0x00000003000075a7 */ /* 0x0022a400080011ff */
[----:B--2---:R-:W-:Y:S05]  /*9500*/  @!P0 NANOSLEEP.SYNCS 0x989680 ;  /* 0x009896800000895d */ /* 0x004fea0003900000 */
[----:B------:R-:W2:Y:S02]  /*9510*/  @!P0 SYNCS.PHASECHK.TRANS64 P0, [R0+URZ], R3 ;  /* 0x00000003000085a7 */ /* 0x000ea400080010ff */
[----:B--2---:R-:W-:Y:S05]  /*9520*/  @!P0 BRA `(.L_x_211) ;  /* 0xfffffffc00f08947 */ /* 0x004fea000383ffff */
[----:B------:R-:W-:Y:S05]  /*9530*/  BRA `(.L_x_212) ;  /* 0xffffffc400d07947 */ /* 0x000fea000383ffff */
.L_x_100:
[----:B------:R-:W-:-:S07]  /*9540*/  MOV R0, UR4 ;  /* 0x0000000400007c02 */ /* 0x000fce0008000f00 */
.L_x_213:
[----:B-1----:R1:W2:Y:S02]  /*9550*/  SYNCS.PHASECHK.TRANS64.TRYWAIT P0, [R0+URZ], R3 ;  /* 0x00000003000075a7 */ /* 0x0022a400080011ff */
[----:B--2---:R-:W-:Y:S05]  /*9560*/  @!P0 NANOSLEEP.SYNCS 0x989680 ;  /* 0x009896800000895d */ /* 0x004fea0003900000 */
[----:B------:R-:W2:Y:S02]  /*9570*/  @!P0 SYNCS.PHASECHK.TRANS64 P0, [R0+URZ], R3 ;  /* 0x00000003000085a7 */ /* 0x000ea400080010ff */
[----:B--2---:R-:W-:Y:S05]  /*9580*/  @!P0 BRA `(.L_x_213) ;  /* 0xfffffffc00f08947 */ /* 0x004fea000383ffff */
[----:B------:R-:W-:Y:S05]  /*9590*/  BRA `(.L_x_214) ;  /* 0xffffffc400dc7947 */ /* 0x000fea000383ffff */
.L_x_102:
[----:B------:R-:W-:Y:S07]  /*95a0*/  MOV R0, UR50 ;  /* 0x0000003200007c02 */ /* 0x000fee0008000f00 */
.L_x_215:
[----:B--2---:R2:W4:Y:S02]  /*95b0*/  SYNCS.PHASECHK.TRANS64.TRYWAIT P0, [R0+URZ+0x1e0], R3 ;  /* 0x0001e003000075a7 */ /* 0x00452400080011ff */
[----:B----4-:R-:W-:Y:S05]  /*95c0*/  @!P0 NANOSLEEP.SYNCS 0x989680 ;  /* 0x009896800000895d */ /* 0x010fea0003900000 */
[----:B------:R-:W4:Y:S02]  /*95d0*/  @!P0 SYNCS.PHASECHK.TRANS64 P0, [R0+URZ+0x1e0], R3 ;  /* 0x0001e003000085a7 */ /* 0x000f2400080010ff */
[----:B----4-:R-:W-:Y:S05]  /*95e0*/  @!P0 BRA `(.L_x_215) ;  /* 0xfffffffc00f08947 */ /* 0x010fea000383ffff */
[----:B------:R-:W-:Y:S05]  /*95f0*/  BRA `(.L_x_216) ;  /* 0xffffffc800d87947 */ /* 0x000fea000383ffff */
.L_x_112:
[----:B-1----:R1:W3:Y:S02]  /*9600*/  SYNCS.PHASECHK.TRANS64.TRYWAIT P1, [R0+URZ+0x1a0], R3 ;  /* 0x0001a003000075a7 */ /* 0x0022e400080211ff */
[----:B---3--:R-:W-:Y:S05]  /*9610*/  @!P1 NANOSLEEP.SYNCS 0x989680 ;  /* 0x009896800000995d */ /* 0x008fea0003900000 */
[----:B------:R-:W3:Y:S02]  /*9620*/  @!P1 SYNCS.PHASECHK.TRANS64 P1, [R0+URZ+0x1a0], R3 ;  /* 0x0001a003000095a7 */ /* 0x000ee400080210ff */
[----:B---3--:R-:W-:Y:S05]  /*9630*/  @!P1 BRA `(.L_x_112) ;  /* 0xfffffffc00f09947 */ /* 0x008fea000383ffff */
[----:B------:R-:W-:Y:S05]  /*9640*/  BRA `(.L_x_111) ;  /* 0xffffffd800b07947 */ /* 0x000fea000383ffff */
.L_x_114:
[----:B------:R1:W1:Y:S02]  /*9650*/  SYNCS.PHASECHK.TRANS64.TRYWAIT P1, [R83+URZ+0x1f0], R2 ;  /* 0x0001f002530075a7 */ /* 0x00026400080211ff */
[----:B-1----:R-:W-:Y:S05]  /*9660*/  @!P1 NANOSLEEP.SYNCS 0x989680 ;  /* 0x009896800000995d */ /* 0x002fea0003900000 */
[----:B------:R-:W1:Y:S02]  /*9670*/  @!P1 SYNCS.PHASECHK.TRANS64 P1, [R83+URZ+0x1f0], R2 ;  /* 0x0001f002530095a7 */ /* 0x000e6400080210ff */
[----:B-1----:R-:W-:Y:S05]  /*9680*/  @!P1 BRA `(.L_x_114) ;  /* 0xfffffffc00f09947 */ /* 0x002fea000383ffff */
[----:B------:R-:W-:Y:S05]  /*9690*/  BRA `(.L_x_113) ;  /* 0xffffffd800fc7947 */ /* 0x000fea000383ffff */
.L_x_125:
[----:B--2---:R2:W3:Y:S02]  /*96a0*/  SYNCS.PHASECHK.TRANS64.TRYWAIT P1, [R3+URZ+0x1a0], R0 ;  /* 0x0001a000030075a7 */ /* 0x0044e400080211ff */
[----:B---3--:R-:W-:Y:S05]  /*96b0*/  @!P1 NANOSLEEP.SYNCS 0x989680 ;  /* 0x009896800000995d */ /* 0x008fea0003900000 */
[----:B------:R-:W3:Y:S02]  /*96c0*/  @!P1 SYNCS.PHASECHK.TRANS64 P1, [R3+URZ+0x1a0], R0 ;  /* 0x0001a000030095a7 */ /* 0x000ee400080210ff */
[----:B---3--:R-:W-:Y:S05]  /*96d0*/  @!P1 BRA `(.L_x_125) ;  /* 0xfffffffc00f09947 */ /* 0x008fea000383ffff */
[----:B------:R-:W-:Y:S05]  /*96e0*/  BRA `(.L_x_124) ;  /* 0xffffffe400107947 */ /* 0x000fea000383ffff */
        .weak           $__internal_0_$__cuda_sm10x_tcgen05_guardrail_trap_col_being_dealloced_not_returned_by_alloc
        .type           $__internal_0_$__cuda_sm10x_tcgen05_guardrail_trap_col_being_dealloced_not_returned_by_alloc,@function
        .size           $__internal_0_$__cuda_sm10x_tcgen05_guardrail_trap_col_being_dealloced_not_returned_by_alloc,($__internal_1_$__cuda_sm10x_tcgen05_guardrail_trap_phase_invalid_during_alloc - $__internal_0_$__cuda_sm10x_tcgen05_guardrail_trap_col_being_dealloced_not_returned_by_alloc)
$__internal_0_$__cuda_sm10x_tcgen05_guardrail_trap_col_being_dealloced_not_returned_by_alloc:
[----:B------:R-:W-:Y:S05]  /*96f0*/  BPT.TRAP 0x1 ;  /* 0x000000040000795c */ /* 0x000fea0000300000 */
[----:B------:R-:W-:-:S04]  /*9700*/  HFMA2 R3, -RZ, RZ, 0, 0 ;  /* 0x00000000ff037431 */ /* 0x000fc800000001ff */
[----:B------:R-:W-:Y:S05]  /*9710*/  RET.REL.NODEC R2 `(_ZN7cutlass13device_kernelINS_4conv6kernel13ConvUniversalINS1_16ConvProblemShapeILNS1_8OperatorE2ELi2EEENS1_10collective14CollectiveConvINS1_47MainloopSm100TmaUmmaWarpSpecializedImplicitGemmILS5_2ELi26ELi2ELi1ELi2EN4cute5tupleIJNSA_1CILi2EEENSC_ILi1EEESE_EEEEENSB_IJNSC_ILi64EEENSB_IJSH_EEENSB_IJNSC_ILi32EEEEEEEEENS_6half_tESM_NSA_8TiledMMAINSA_8MMA_AtomIJNSA_20SM100_MMA_F16BF16_SSISM_SM_fLi64ELi64ELNSA_4UMMA5MajorE1ELSR_1ELNSQ_7ScaleInE0ELSS_0EEEEEENSA_6LayoutINSB_IJSE_SE_SE_EEENSB_IJNSC_ILi0EEESX_SX_EEEEENSB_IJNSA_10UnderscoreES10_S10_EEEEENS7_6detail27Sm100ImplicitGemmTileTraitsINSA_13SM90_TMA_LOADENSA_14ComposedLayoutINSA_7SwizzleILi3ELi4ELi3EEENSA_18smem_ptr_flag_bitsILi16EEENSV_INSB_IJSH_NSC_ILi8EEEEEENSB_IJSE_SH_EEEEEEEvEENS14_INSA_30SM90_TMA_LOAD_IM2COL_MULTICASTES1F_vEEEENS_8epilogue10collective18CollectiveEpilogueINS1K_23Sm100TmaWarpSpecializedILi3ELi2ELi16ELb1ELb0EEEJSL_NSB_IJNSV_ISH_SE_EENSV_ISJ_SE_EEEEESM_NSB_IJlNSB_IJSE_llEEESX_EEESM_S1T_NS1K_6fusion15FusionCallbacksIS1O_NS1U_17LinearCombinationISM_fSM_fLNS_15FloatRoundStyleE2EEESL_S1R_JEEENSA_5SM1004TMEM4LOAD26SM100_TMEM_LOAD_16dp256b4xES15_NS16_INS17_ILi2ELi4ELi3EEES1A_NSV_INSB_IJS1B_SJ_EEENSB_IJSJ_SE_EEEEEEENSA_17SM75_U32x4_LDSM_NENSA_14SM90_TMA_STOREES28_NSA_17SM90_U32x4_STSM_NENSA_39AutoVectorizingCopyWithAssumedAlignmentILi128EEEEEEvvEEEEvNT_6ParamsE) ;  /* 0xffffff6802387950 */ /* 0x000fea0003c3ffff */
        .weak           $__internal_1_$__cuda_sm10x_tcgen05_guardrail_trap_phase_invalid_during_alloc
        .type           $__internal_1_$__cuda_sm10x_tcgen05_guardrail_trap_phase_invalid_during_alloc,@function
        .size           $__internal_1_$__cuda_sm10x_tcgen05_guardrail_trap_phase_invalid_during_alloc,($__internal_2_$__cuda_sm10x_tcgen05_guardrail_trap_unallocated_columns_being_dealloced - $__internal_1_$__cuda_sm10x_tcgen05_guardrail_trap_phase_invalid_during_alloc)
$__internal_1_$__cuda_sm10x_tcgen05_guardrail_trap_phase_invalid_during_alloc:
[----:B------:R-:W-:Y:S05]  /*9720*/  BPT.TRAP 0x1 ;  /* 0x000000040000795c */ /* 0x000fea0000300000 */
[----:B------:R-:W-:-:S04]  /*9730*/  MOV R3, 0x0 ;  /* 0x0000000000037802 */ /* 0x000fc80000000f00 */
[----:B------:R-:W-:Y:S05]  /*9740*/  RET.REL.NODEC R2 `(_ZN7cutlass13device_kernelINS_4conv6kernel13ConvUniversalINS1_16ConvProblemShapeILNS1_8OperatorE2ELi2EEENS1_10collective14CollectiveConvINS1_47MainloopSm100TmaUmmaWarpSpecializedImplicitGemmILS5_2ELi26ELi2ELi1ELi2EN4cute5tupleIJNSA_1CILi2EEENSC_ILi1EEESE_EEEEENSB_IJNSC_ILi64EEENSB_IJSH_EEENSB_IJNSC_ILi32EEEEEEEEENS_6half_tESM_NSA_8TiledMMAINSA_8MMA_AtomIJNSA_20SM100_MMA_F16BF16_SSISM_SM_fLi64ELi64ELNSA_4UMMA5MajorE1ELSR_1ELNSQ_7ScaleInE0ELSS_0EEEEEENSA_6LayoutINSB_IJSE_SE_SE_EEENSB_IJNSC_ILi0EEESX_SX_EEEEENSB_IJNSA_10UnderscoreES10_S10_EEEEENS7_6detail27Sm100ImplicitGemmTileTraitsINSA_13SM90_TMA_LOADENSA_14ComposedLayoutINSA_7SwizzleILi3ELi4ELi3EEENSA_18smem_ptr_flag_bitsILi16EEENSV_INSB_IJSH_NSC_ILi8EEEEEENSB_IJSE_SH_EEEEEEEvEENS14_INSA_30SM90_TMA_LOAD_IM2COL_MULTICASTES1F_vEEEENS_8epilogue10collective18CollectiveEpilogueINS1K_23Sm100TmaWarpSpecializedILi3ELi2ELi16ELb1ELb0EEEJSL_NSB_IJNSV_ISH_SE_EENSV_ISJ_SE_EEEEESM_NSB_IJlNSB_IJSE_llEEESX_EEESM_S1T_NS1K_6fusion15FusionCallbacksIS1O_NS1U_17LinearCombinationISM_fSM_fLNS_15FloatRoundStyleE2EEESL_S1R_JEEENSA_5SM1004TMEM4LOAD26SM100_TMEM_LOAD_16dp256b4xES15_NS16_INS17_ILi2ELi4ELi3EEES1A_NSV_INSB_IJS1B_SJ_EEENSB_IJSJ_SE_EEEEEEENSA_17SM75_U32x4_LDSM_NENSA_14SM90_TMA_STOREES28_NSA_17SM90_U32x4_STSM_NENSA_39AutoVectorizingCopyWithAssumedAlignmentILi128EEEEEEvvEEEEvNT_6ParamsE) ;  /* 0xffffff68022c7950 */ /* 0x000fea0003c3ffff */
        .weak           $__internal_2_$__cuda_sm10x_tcgen05_guardrail_trap_unallocated_columns_being_dealloced
        .type           $__internal_2_$__cuda_sm10x_tcgen05_guardrail_trap_unallocated_columns_being_dealloced,@function
        .size           $__internal_2_$__cuda_sm10x_tcgen05_guardrail_trap_unallocated_columns_being_dealloced,(.L_x_218 - $__internal_2_$__cuda_sm10x_tcgen05_guardrail_trap_unallocated_columns_being_dealloced)
$__internal_2_$__cuda_sm10x_tcgen05_guardrail_trap_unallocated_columns_being_dealloced:
[----:B------:R-:W-:Y:S05]  /*9750*/  BPT.TRAP 0x1 ;  /* 0x000000040000795c */ /* 0x000fea0000300000 */
[----:B------:R-:W-:-:S04]  /*9760*/  HFMA2 R3, -RZ, RZ, 0, 0 ;  /* 0x00000000ff037431 */ /* 0x000fc800000001ff */
[----:B------:R-:W-:Y:S05]  /*9770*/  RET.REL.NODEC R2 `(_ZN7cutlass13device_kernelINS_4conv6kernel13ConvUniversalINS1_16ConvProblemShapeILNS1_8OperatorE2ELi2EEENS1_10collective14CollectiveConvINS1_47MainloopSm100TmaUmmaWarpSpecializedImplicitGemmILS5_2ELi26ELi2ELi1ELi2EN4cute5tupleIJNSA_1CILi2EEENSC_ILi1EEESE_EEEEENSB_IJNSC_ILi64EEENSB_IJSH_EEENSB_IJNSC_ILi32EEEEEEEEENS_6half_tESM_NSA_8TiledMMAINSA_8MMA_AtomIJNSA_20SM100_MMA_F16BF16_SSISM_SM_fLi64ELi64ELNSA_4UMMA5MajorE1ELSR_1ELNSQ_7ScaleInE0ELSS_0EEEEEENSA_6LayoutINSB_IJSE_SE_SE_EEENSB_IJNSC_ILi0EEESX_SX_EEEEENSB_IJNSA_10UnderscoreES10_S10_EEEEENS7_6detail27Sm100ImplicitGemmTileTraitsINSA_13SM90_TMA_LOADENSA_14ComposedLayoutINSA_7SwizzleILi3ELi4ELi3EEENSA_18smem_ptr_flag_bitsILi16EEENSV_INSB_IJSH_NSC_ILi8EEEEEENSB_IJSE_SH_EEEEEEEvEENS14_INSA_30SM90_TMA_LOAD_IM2COL_MULTICASTES1F_vEEEENS_8epilogue10collective18CollectiveEpilogueINS1K_23Sm100TmaWarpSpecializedILi3ELi2ELi16ELb1ELb0EEEJSL_NSB_IJNSV_ISH_SE_EENSV_ISJ_SE_EEEEESM_NSB_IJlNSB_IJSE_llEEESX_EEESM_S1T_NS1K_6fusion15FusionCallbacksIS1O_NS1U_17LinearCombinationISM_fSM_fLNS_15FloatRoundStyleE2EEESL_S1R_JEEENSA_5SM1004TMEM4LOAD26SM100_TMEM_LOAD_16dp256b4xES15_NS16_INS17_ILi2ELi4ELi3EEES1A_NSV_INSB_IJS1B_SJ_EEENSB_IJSJ_SE_EEEEEEENSA_17SM75_U32x4_LDSM_NENSA_14SM90_TMA_STOREES28_NSA_17SM90_U32x4_STSM_NENSA_39AutoVectorizingCopyWithAssumedAlignmentILi128EEEEEEvvEEEEvNT_6ParamsE) ;  /* 0xffffff6802207950 */ /* 0x000fea0003c3ffff */
.L_x_217:
[----:B------:R-:W-:-:S00]  /*9780*/  BRA `(.L_x_217) ;  /* 0xfffffffc00fc7947 */ /* 0x000fc0000383ffff */
[----:B------:R-:W-:-:S00]  /*9790*/  NOP ;  /* 0x0000000000007918 */ /* 0x000fc00000000000 */
        /* <DEDUP_REMOVED lines=14> */
.L_x_218:


//--------------------- .nv.global.init           --------------------------
	.section	.nv.global.init,"aw",@progbits
.nv.global.init:
	.type		$str$29,@object
	.size		$str$29,($str$30 - $str$29)
$str$29:
        /*0000*/ 	.byte	0x28, 0x61, 0x64, 0x64, 0x72, 0x65, 0x73, 0x73, 0x20, 0x26, 0x20, 0x6d, 0x61, 0x73, 0x6b, 0x29
        /*0010*/ 	.byte	0x20, 0x3d, 0x3d, 0x20, 0x30, 0x00
	.type		$str$30,@object
	.size		$str$30,($str$28 - $str$30)
$str$30:
        /*0016*/ 	.byte	0x2f, 0x74, 0x6d, 0x70, 0x2f, 0x63, 0x75, 0x74, 0x6c, 0x61, 0x73, 0x73, 0x5f, 0x73, 0x77, 0x65
        /*0026*/ 	.byte	0x65, 0x70, 0x5f, 0x73, 0x72, 0x63, 0x2f, 0x69, 0x6e, 0x63, 0x6c, 0x75, 0x64, 0x65, 0x2f, 0x63
        /*0036*/ 	.byte	0x75, 0x74, 0x65, 0x2f, 0x70, 0x6f, 0x69, 0x6e, 0x74, 0x65, 0x72, 0x5f, 0x66, 0x6c, 0x61, 0x67
        /*0046*/ 	.byte	0x67, 0x65, 0x64, 0x2e, 0x68, 0x70, 0x70, 0x00
	.type		$str$28,@object
	.size		$str$28,($str$27 - $str$28)
$str$28:
        /*004e*/ 	.byte	0x2f, 0x74, 0x6d, 0x70, 0x2f, 0x63, 0x75, 0x74, 0x6c, 0x61, 0x73, 0x73, 0x5f, 0x73, 0x77, 0x65
        /*005e*/ 	.byte	0x65, 0x70, 0x5f, 0x73, 0x72, 0x63, 0x2f, 0x69, 0x6e, 0x63, 0x6c, 0x75, 0x64, 0x65, 0x2f, 0x63
        /*006e*/ 	.byte	0x75, 0x74, 0x65, 0x2f, 0x61, 0x74, 0x6f, 0x6d, 0x2f, 0x63, 0x6f, 0x70, 0x79, 0x5f, 0x74, 0x72
        /*007e*/ 	.byte	0x61, 0x69, 0x74, 0x73, 0x5f, 0x73, 0x6d, 0x31, 0x30, 0x30, 0x2e, 0x68, 0x70, 0x70, 0x00
	.type		$str$27,@object
	.size		$str$27,(__unnamed_1 - $str$27)
$str$27:
        /*008d*/ 	.byte	0x28, 0x28, 0x75, 0x69, 0x6e, 0x74, 0x33, 0x32, 0x5f, 0x74, 0x28, 0x74, 0x68, 0x72, 0x65, 0x61
        /*009d*/ 	.byte	0x64, 0x49, 0x64, 0x78, 0x2e, 0x78, 0x29, 0x20, 0x2f, 0x20, 0x33, 0x32, 0x29, 0x20, 0x25, 0x20
        /*00ad*/ 	.byte	0x34, 0x29, 0x20, 0x3d, 0x3d, 0x20, 0x28, 0x28, 0x28, 0x74, 0x6d, 0x65, 0x6d, 0x5f, 0x61, 0x64
        /*00bd*/ 	.byte	0x64, 0x72, 0x20, 0x3e, 0x3e, 0x20, 0x31, 0x36, 0x29, 0x20, 0x2f, 0x20, 0x33, 0x32, 0x29, 0x20
        /*00cd*/ 	.byte	0x25, 0x20, 0x34, 0x29, 0x00
	.type		__unnamed_1,@object
	.size		__unnamed_1,(__unnamed_2 - __unnamed_1)
__unnamed_1:
        /*00d2*/ 	.byte	0x61, 0x75, 0x74, 0x6f, 0x20, 0x63, 0x75, 0x74, 0x65, 0x3a, 0x3a, 0x61, 0x73, 0x5f, 0x70, 0x6f
        /* <DEDUP_REMOVED lines=24> */
        /*0262*/ 	.byte	0x3e, 0x3e, 0x3e, 0x5d, 0x00
	.type		__unnamed_2,@object
	.size		__unnamed_2,(.L_2 - __unnamed_2)
__unnamed_2:
        /* <DEDUP_REMOVED lines=46> */
.L_2:


//--------------------- .nv.shared._ZN7cutlass13device_kernelINS_4conv6kernel13ConvUniversalINS1_16ConvProblemShapeILNS1_8OperatorE2ELi2EEENS1_10collective14CollectiveConvINS1_47MainloopSm100TmaUmmaWarpSpecializedImplicitGemmILS5_2ELi26ELi2ELi1ELi2EN4cute5tupleIJNSA_1CILi2EEENSC_ILi1EEESE_EEEEENSB_IJNSC_ILi64EEENSB_IJSH_EEENSB_IJNSC_ILi32EEEEEEEEENS_6half_tESM_NSA_8TiledMMAINSA_8MMA_AtomIJNSA_20SM100_MMA_F16BF16_SSISM_SM_fLi64ELi64ELNSA_4UMMA5MajorE1ELSR_1ELNSQ_7ScaleInE0ELSS_0EEEEEENSA_6LayoutINSB_IJSE_SE_SE_EEENSB_IJNSC_ILi0EEESX_SX_EEEEENSB_IJNSA_10UnderscoreES10_S10_EEEEENS7_6detail27Sm100ImplicitGemmTileTraitsINSA_13SM90_TMA_LOADENSA_14ComposedLayoutINSA_7SwizzleILi3ELi4ELi3EEENSA_18smem_ptr_flag_bitsILi16EEENSV_INSB_IJSH_NSC_ILi8EEEEEENSB_IJSE_SH_EEEEEEEvEENS14_INSA_30SM90_TMA_LOAD_IM2COL_MULTICASTES1F_vEEEENS_8epilogue10collective18CollectiveEpilogueINS1K_23Sm100TmaWarpSpecializedILi3ELi2ELi16ELb1ELb0EEEJSL_NSB_IJNSV_ISH_SE_EENSV_ISJ_SE_EEEEESM_NSB_IJlNSB_IJSE_llEEESX_EEESM_S1T_NS1K_6fusion15FusionCallbacksIS1O_NS1U_17LinearCombinationISM_fSM_fLNS_15FloatRoundStyleE2EEESL_S1R_JEEENSA_5SM1004TMEM4LOAD26SM100_TMEM_LOAD_16dp256b4xES15_NS16_INS17_ILi2ELi4ELi3EEES1A_NSV_INSB_IJS1B_SJ_EEENSB_IJSJ_SE_EEEEEEENSA_17SM75_U32x4_LDSM_NENSA_14SM90_TMA_STOREES28_NSA_17SM90_U32x4_STSM_NENSA_39AutoVectorizingCopyWithAssumedAlignmentILi128EEEEEEvvEEEEvNT_6ParamsE --------------------------
	.section	.nv.shared._ZN7cutlass13device_kernelINS_4conv6kernel13ConvUniversalINS1_16ConvProblemShapeILNS1_8OperatorE2ELi2EEENS1_10collective14CollectiveConvINS1_47MainloopSm100TmaUmmaWarpSpecializedImplicitGemmILS5_2ELi26ELi2ELi1ELi2EN4cute5tupleIJNSA_1CILi2EEENSC_ILi1EEESE_EEEEENSB_IJNSC_ILi64EEENSB_IJSH_EEENSB_IJNSC_ILi32EEEEEEEEENS_6half_tESM_NSA_8TiledMMAINSA_8MMA_AtomIJNSA_20SM100_MMA_F16BF16_SSISM_SM_fLi64ELi64ELNSA_4UMMA5MajorE1ELSR_1ELNSQ_7ScaleInE0ELSS_0EEEEEENSA_6LayoutINSB_IJSE_SE_SE_EEENSB_IJNSC_ILi0EEESX_SX_EEEEENSB_IJNSA_10UnderscoreES10_S10_EEEEENS7_6detail27Sm100ImplicitGemmTileTraitsINSA_13SM90_TMA_LOADENSA_14ComposedLayoutINSA_7SwizzleILi3ELi4ELi3EEENSA_18smem_ptr_flag_bitsILi16EEENSV_INSB_IJSH_NSC_ILi8EEEEEENSB_IJSE_SH_EEEEEEEvEENS14_INSA_30SM90_TMA_LOAD_IM2COL_MULTICASTES1F_vEEEENS_8epilogue10collective18CollectiveEpilogueINS1K_23Sm100TmaWarpSpecializedILi3ELi2ELi16ELb1ELb0EEEJSL_NSB_IJNSV_ISH_SE_EENSV_ISJ_SE_EEEEESM_NSB_IJlNSB_IJSE_llEEESX_EEESM_S1T_NS1K_6fusion15FusionCallbacksIS1O_NS1U_17LinearCombinationISM_fSM_fLNS_15FloatRoundStyleE2EEESL_S1R_JEEENSA_5SM1004TMEM4LOAD26SM100_TMEM_LOAD_16dp256b4xES15_NS16_INS17_ILi2ELi4ELi3EEES1A_NSV_INSB_IJS1B_SJ_EEENSB_IJSJ_SE_EEEEEEENSA_17SM75_U32x4_LDSM_NENSA_14SM90_TMA_STOREES28_NSA_17SM90_U32x4_STSM_NENSA_39AutoVectorizingCopyWithAssumedAlignmentILi128EEEEEEvvEEEEvNT_6ParamsE,"aw",@nobits
	.sectionflags	@""
	.align	16
	.zero		1024


//--------------------- .nv.shared.reserved.0     --------------------------
	.section	.nv.shared.reserved.0,"aw",@nobits
	.weak		__nv_reservedSMEM_offset_0_alias
	.size		__nv_reservedSMEM_offset_0_alias, 0, 64
	.other		__nv_reservedSMEM_offset_0_alias,@"STO_CUDA_RESERVED_SHARED STV_DEFAULT"
__nv_reservedSMEM_offset_0_alias:
	.zero		0
.nv.shared.reserved.0:
	.zero		64
	.weak		__nv_reservedSMEM_tcgen05_partition
	.type		__nv_reservedSMEM_tcgen05_partition,@object
	.size		__nv_reservedSMEM_tcgen05_partition,(.L_0 - __nv_reservedSMEM_tcgen05_partition)
__nv_reservedSMEM_tcgen05_partition:
	.zero		32
.L_0:


//--------------------- .nv.global                --------------------------
	.section	.nv.global,"aw",@nobits
.nv.global:
	.type		_ZN39_INTERNAL_fb3791d0_4_k_cu_232ccef9_29554cute1_E,@object
	.size		_ZN39_INTERNAL_fb3791d0_4_k_cu_232ccef9_29554cute1_E,(_ZN39_INTERNAL_fb3791d0_4_k_cu_232ccef9_29554cuda3std3__45__cpo6cbeginE - _ZN39_INTERNAL_fb3791d0_4_k_cu_232ccef9_29554cute1_E)
_ZN39_INTERNAL_fb3791d0_4_k_cu_232ccef9_29554cute1_E:
	.zero		1
	.type		_ZN39_INTERNAL_fb3791d0_4_k_cu_232ccef9_29554cuda3std3__45__cpo6cbeginE,@object
	.size		_ZN39_INTERNAL_fb3791d0_4_k_cu_232ccef9_29554cuda3std3__45__cpo6cbeginE,(_ZN39_INTERNAL_fb3791d0_4_k_cu_232ccef9_29554cuda3std3__48in_placeE - _ZN39_INTERNAL_fb3791d0_4_k_cu_232ccef9_29554cuda3std3__45__cpo6cbeginE)
_ZN39_INTERNAL_fb3791d0_4_k_cu_232ccef9_29554cuda3std3__45__cpo6cbeginE:
	.zero		1
	.type		_ZN39_INTERNAL_fb3791d0_4_k_cu_232ccef9_29554cuda3std3__48in_placeE,@object
	.size		_ZN39_INTERNAL_fb3791d0_4_k_cu_232ccef9_29554cuda3std3__48in_placeE,(_ZN39_INTERNAL_fb3791d0_4_k_cu_232ccef9_29554cuda3std6ranges3__45__cpo9iter_moveE - _ZN39_INTERNAL_fb3791d0_4_k_cu_232ccef9_29554cuda3std3__48in_placeE)
_ZN39_INTERNAL_fb3791d0_4_k_cu_232ccef9_29554cuda3std3__48in_placeE:
	.zero		1
	.type		_ZN39_INTERNAL_fb3791d0_4_k_cu_232ccef9_29554cuda3std6ranges3__45__cpo9iter_moveE,@object
	.size		_ZN39_INTERNAL_fb3791d0_4_k_cu_232ccef9_29554cuda3std6ranges3__45__cpo9iter_moveE,(_ZN39_INTERNAL_fb3791d0_4_k_cu_232ccef9_29554cuda3std3__45__cpo5beginE - _ZN39_INTERNAL_fb3791d0_4_k_cu_232ccef9_29554cuda3std6ranges3__45__cpo9iter_moveE)
_ZN39_INTERNAL_fb3791d0_4_k_cu_232ccef9_29554cuda3std6ranges3__45__cpo9iter_moveE:
	.zero		1
	.type		_ZN39_INTERNAL_fb3791d0_4_k_cu_232ccef9_29554cuda3std3__45__cpo5beginE,@object
	.size		_ZN39_INTERNAL_fb3791d0_4_k_cu_232ccef9_29554cuda3std3__45__cpo5beginE,(_ZN39_INTERNAL_fb3791d0_4_k_cu_232ccef9_29554cuda3std3__441_GLOBAL__N__fb3791d0_4_k_cu_232ccef9_29556ignoreE - _ZN39_INTERNAL_fb3791d0_4_k_cu_232ccef9_29554cuda3std3__45__cpo5beginE)
_ZN39_INTERNAL_fb3791d0_4_k_cu_232ccef9_29554cuda3std3__45__cpo5beginE:
	.zero		1
	.type		_ZN39_INTERNAL_fb3791d0_4_k_cu_232ccef9_29554cuda3std3__441_GLOBAL__N__fb3791d0_4_k_cu_232ccef9_29556ignoreE,@object
	.size		_ZN39_INTERNAL_fb3791d0_4_k_cu_232ccef9_29554cuda3std3__441_GLOBAL__N__fb3791d0_4_k_cu_232ccef9_29556ignoreE,(_ZN39_INTERNAL_fb3791d0_4_k_cu_232ccef9_29554cute7productE - _ZN39_INTERNAL_fb3791d0_4_k_cu_232ccef9_29554cuda3std3__441_GLOBAL__N__fb3791d0_4_k_cu_232ccef9_29556ignoreE)
_ZN39_INTERNAL_fb3791d0_4_k_cu_232ccef9_29554cuda3std3__441_GLOBAL__N__fb3791d0_4_k_cu_232ccef9_29556ignoreE:
	.zero		1
	.type		_ZN39_INTERNAL_fb3791d0_4_k_cu_232ccef9_29554cute7productE,@object
	.size		_ZN39_INTERNAL_fb3791d0_4_k_cu_232ccef9_29554cute7productE,(_ZN39_INTERNAL_fb3791d0_4_k_cu_232ccef9_29554cuda3std3__45__cpo3endE - _ZN39_INTERNAL_fb3791d0_4_k_cu_232ccef9_29554cute7productE)
_ZN39_INTERNAL_fb3791d0_4_k_cu_232ccef9_29554cute7productE:
	.zero		1
	.type		_ZN39_INTERNAL_fb3791d0_4_k_cu_232ccef9_29554cuda3std3__45__cpo3endE,@object
	.size		_ZN39_INTERNAL_fb3791d0_4_k_cu_232ccef9_29554cuda3std3__45__cpo3endE,(_ZN39_INTERNAL_fb3791d0_4_k_cu_232ccef9_29554cuda3std3__419piecewise_constructE - _ZN39_INTERNAL_fb3791d0_4_k_cu_232ccef9_29554cuda3std3__45__cpo3endE)
_ZN39_INTERNAL_fb3791d0_4_k_cu_232ccef9_29554cuda3std3__45__cpo3endE:
	.zero		1
	.type		_ZN39_INTERNAL_fb3791d0_4_k_cu_232ccef9_29554cuda3std3__419piecewise_constructE,@object
	.size		_ZN39_INTERNAL_fb3791d0_4_k_cu_232ccef9_29554cuda3std3__419piecewise_constructE,(_ZN39_INTERNAL_fb3791d0_4_k_cu_232ccef9_29554cuda3std3__45__cpo4cendE - _ZN39_INTERNAL_fb3791d0_4_k_cu_232ccef9_29554cuda3std3__419piecewise_constructE)
_ZN39_INTERNAL_fb3791d0_4_k_cu_232ccef9_29554cuda3std3__419piecewise_constructE:
	.zero		1
	.type		_ZN39_INTERNAL_fb3791d0_4_k_cu_232ccef9_29554cuda3std3__45__cpo4cendE,@object
	.size		_ZN39_INTERNAL_fb3791d0_4_k_cu_232ccef9_29554cuda3std3__45__cpo4cendE,(_ZN39_INTERNAL_fb3791d0_4_k_cu_232ccef9_29554cuda3std6ranges3__45__cpo4swapE - _ZN39_INTERNAL_fb3791d0_4_k_cu_232ccef9_29554cuda3std3__45__cpo4cendE)
_ZN39_INTERNAL_fb3791d0_4_k_cu_232ccef9_29554cuda3std3__45__cpo4cendE:
	.zero		1
	.type		_ZN39_INTERNAL_fb3791d0_4_k_cu_232ccef9_29554cuda3std6ranges3__45__cpo4swapE,@object
	.size		_ZN39_INTERNAL_fb3791d0_4_k_cu_232ccef9_29554cuda3std6ranges3__45__cpo4swapE,(.L_10 - _ZN39_INTERNAL_fb3791d0_4_k_cu_232ccef9_29554cuda3std6ranges3__45__cpo4swapE)
_ZN39_INTERNAL_fb3791d0_4_k_cu_232ccef9_29554cuda3std6ranges3__45__cpo4swapE:
	.zero		1
.L_10:


//--------------------- .nv.constant0._ZN7cutlass13device_kernelINS_4conv6kernel13ConvUniversalINS1_16ConvProblemShapeILNS1_8OperatorE2ELi2EEENS1_10collective14CollectiveConvINS1_47MainloopSm100TmaUmmaWarpSpecializedImplicitGemmILS5_2ELi26ELi2ELi1ELi2EN4cute5tupleIJNSA_1CILi2EEENSC_ILi1EEESE_EEEEENSB_IJNSC_ILi64EEENSB_IJSH_EEENSB_IJNSC_ILi32EEEEEEEEENS_6half_tESM_NSA_8TiledMMAINSA_8MMA_AtomIJNSA_20SM100_MMA_F16BF16_SSISM_SM_fLi64ELi64ELNSA_4UMMA5MajorE1ELSR_1ELNSQ_7ScaleInE0ELSS_0EEEEEENSA_6LayoutINSB_IJSE_SE_SE_EEENSB_IJNSC_ILi0EEESX_SX_EEEEENSB_IJNSA_10UnderscoreES10_S10_EEEEENS7_6detail27Sm100ImplicitGemmTileTraitsINSA_13SM90_TMA_LOADENSA_14ComposedLayoutINSA_7SwizzleILi3ELi4ELi3EEENSA_18smem_ptr_flag_bitsILi16EEENSV_INSB_IJSH_NSC_ILi8EEEEEENSB_IJSE_SH_EEEEEEEvEENS14_INSA_30SM90_TMA_LOAD_IM2COL_MULTICASTES1F_vEEEENS_8epilogue10collective18CollectiveEpilogueINS1K_23Sm100TmaWarpSpecializedILi3ELi2ELi16ELb1ELb0EEEJSL_NSB_IJNSV_ISH_SE_EENSV_ISJ_SE_EEEEESM_NSB_IJlNSB_IJSE_llEEESX_EEESM_S1T_NS1K_6fusion15FusionCallbacksIS1O_NS1U_17LinearCombinationISM_fSM_fLNS_15FloatRoundStyleE2EEESL_S1R_JEEENSA_5SM1004TMEM4LOAD26SM100_TMEM_LOAD_16dp256b4xES15_NS16_INS17_ILi2ELi4ELi3EEES1A_NSV_INSB_IJS1B_SJ_EEENSB_IJSJ_SE_EEEEEEENSA_17SM75_U32x4_LDSM_NENSA_14SM90_TMA_STOREES28_NSA_17SM90_U32x4_STSM_NENSA_39AutoVectorizingCopyWithAssumedAlignmentILi128EEEEEEvvEEEEvNT_6ParamsE --------------------------
	.section	.nv.constant0._ZN7cutlass13device_kernelINS_4conv6kernel13ConvUniversalINS1_16ConvProblemShapeILNS1_8OperatorE2ELi2EEENS1_10collective14CollectiveConvINS1_47MainloopSm100TmaUmmaWarpSpecializedImplicitGemmILS5_2ELi26ELi2ELi1ELi2EN4cute5tupleIJNSA_1CILi2EEENSC_ILi1EEESE_EEEEENSB_IJNSC_ILi64EEENSB_IJSH_EEENSB_IJNSC_ILi32EEEEEEEEENS_6half_tESM_NSA_8TiledMMAINSA_8MMA_AtomIJNSA_20SM100_MMA_F16BF16_SSISM_SM_fLi64ELi64ELNSA_4UMMA5MajorE1ELSR_1ELNSQ_7ScaleInE0ELSS_0EEEEEENSA_6LayoutINSB_IJSE_SE_SE_EEENSB_IJNSC_ILi0EEESX_SX_EEEEENSB_IJNSA_10UnderscoreES10_S10_EEEEENS7_6detail27Sm100ImplicitGemmTileTraitsINSA_13SM90_TMA_LOADENSA_14ComposedLayoutINSA_7SwizzleILi3ELi4ELi3EEENSA_18smem_ptr_flag_bitsILi16EEENSV_INSB_IJSH_NSC_ILi8EEEEEENSB_IJSE_SH_EEEEEEEvEENS14_INSA_30SM90_TMA_LOAD_IM2COL_MULTICASTES1F_vEEEENS_8epilogue10collective18CollectiveEpilogueINS1K_23Sm100TmaWarpSpecializedILi3ELi2ELi16ELb1ELb0EEEJSL_NSB_IJNSV_ISH_SE_EENSV_ISJ_SE_EEEEESM_NSB_IJlNSB_IJSE_llEEESX_EEESM_S1T_NS1K_6fusion15FusionCallbacksIS1O_NS1U_17LinearCombinationISM_fSM_fLNS_15FloatRoundStyleE2EEESL_S1R_JEEENSA_5SM1004TMEM4LOAD26SM100_TMEM_LOAD_16dp256b4xES15_NS16_INS17_ILi2ELi4ELi3EEES1A_NSV_INSB_IJS1B_SJ_EEENSB_IJSJ_SE_EEEEEEENSA_17SM75_U32x4_LDSM_NENSA_14SM90_TMA_STOREES28_NSA_17SM90_U32x4_STSM_NENSA_39AutoVectorizingCopyWithAssumedAlignmentILi128EEEEEEvvEEEEvNT_6ParamsE,"a",@progbits
	.sectionflags	@""
	.align	4
.nv.constant0._ZN7cutlass13device_kernelINS_4conv6kernel13ConvUniversalINS1_16ConvProblemShapeILNS1_8OperatorE2ELi2EEENS1_10collective14CollectiveConvINS1_47MainloopSm100TmaUmmaWarpSpecializedImplicitGemmILS5_2ELi26ELi2ELi1ELi2EN4cute5tupleIJNSA_1CILi2EEENSC_ILi1EEESE_EEEEENSB_IJNSC_ILi64EEENSB_IJSH_EEENSB_IJNSC_ILi32EEEEEEEEENS_6half_tESM_NSA_8TiledMMAINSA_8MMA_AtomIJNSA_20SM100_MMA_F16BF16_SSISM_SM_fLi64ELi64ELNSA_4UMMA5MajorE1ELSR_1ELNSQ_7ScaleInE0ELSS_0EEEEEENSA_6LayoutINSB_IJSE_SE_SE_EEENSB_IJNSC_ILi0EEESX_SX_EEEEENSB_IJNSA_10UnderscoreES10_S10_EEEEENS7_6detail27Sm100ImplicitGemmTileTraitsINSA_13SM90_TMA_LOADENSA_14ComposedLayoutINSA_7SwizzleILi3ELi4ELi3EEENSA_18smem_ptr_flag_bitsILi16EEENSV_INSB_IJSH_NSC_ILi8EEEEEENSB_IJSE_SH_EEEEEEEvEENS14_INSA_30SM90_TMA_LOAD_IM2COL_MULTICASTES1F_vEEEENS_8epilogue10collective18CollectiveEpilogueINS1K_23Sm100TmaWarpSpecializedILi3ELi2ELi16ELb1ELb0EEEJSL_NSB_IJNSV_ISH_SE_EENSV_ISJ_SE_EEEEESM_NSB_IJlNSB_IJSE_llEEESX_EEESM_S1T_NS1K_6fusion15FusionCallbacksIS1O_NS1U_17LinearCombinationISM_fSM_fLNS_15FloatRoundStyleE2EEESL_S1R_JEEENSA_5SM1004TMEM4LOAD26SM100_TMEM_LOAD_16dp256b4xES15_NS16_INS17_ILi2ELi4ELi3EEES1A_NSV_INSB_IJS1B_SJ_EEENSB_IJSJ_SE_EEEEEEENSA_17SM75_U32x4_LDSM_NENSA_14SM90_TMA_STOREES28_NSA_17SM90_U32x4_STSM_NENSA_39AutoVectorizingCopyWithAssumedAlignmentILi128EEEEEEvvEEEEvNT_6ParamsE:
	.zero		2944


//--------------------- SYMBOLS --------------------------

	.type		.nv.reservedSmem.offset0,@object
	.size		.nv.reservedSmem.offset0,0x4
	.type		.nv.reservedSmem.cap,@object
	.size		.nv.reservedSmem.cap,0x4
	.type		__assertfail,@function
